// auto-generated by cutlass_sweep.gemm — config: {"arch": "sm_90", "cluster_m": 1, "cluster_n": 1, "dtype": "fp16", "dtype_b": "fp16", "layout": "tt", "stages": 5, "tile_k": 64, "tile_m": 128, "tile_n": 128}
#include "cutlass/cutlass.h"
#include "cutlass/gemm/collective/collective_builder.hpp"
#include "cutlass/gemm/device/gemm_universal_adapter.h"
#include "cutlass/gemm/kernel/gemm_universal.hpp"
#include "cutlass/epilogue/collective/collective_builder.hpp"

using ElemA = cutlass::half_t;
using ElemB = cutlass::half_t;
using ElemCD = cutlass::half_t;
using Acc  = float;
using TileShape    = cute::Shape<cute::_128, cute::_128, cute::_64>;
using ClusterShape = cute::Shape<cute::_1, cute::_1, cute::_1>;

using CollectiveEpilogue = typename cutlass::epilogue::collective::CollectiveBuilder<
    cutlass::arch::Sm90, cutlass::arch::OpClassTensorOp,
    TileShape, ClusterShape,
    cutlass::epilogue::collective::EpilogueTileAuto,
    Acc, Acc,
    ElemCD, cutlass::layout::RowMajor, 128 / cutlass::sizeof_bits<ElemCD>::value,
    ElemCD, cutlass::layout::RowMajor, 128 / cutlass::sizeof_bits<ElemCD>::value,
    cutlass::epilogue::collective::EpilogueScheduleAuto
  >::CollectiveOp;

using CollectiveMainloop = typename cutlass::gemm::collective::CollectiveBuilder<
    cutlass::arch::Sm90, cutlass::arch::OpClassTensorOp,
    ElemA, cutlass::layout::ColumnMajor, 128 / cutlass::sizeof_bits<ElemA>::value,
    ElemB, cutlass::layout::ColumnMajor, 128 / cutlass::sizeof_bits<ElemB>::value,
    Acc,
    TileShape, ClusterShape,
    cutlass::gemm::collective::StageCount<5>,
    cutlass::gemm::collective::KernelScheduleAuto
  >::CollectiveOp;

using GemmKernel = cutlass::gemm::kernel::GemmUniversal<
    cute::Shape<int,int,int,int>,
    CollectiveMainloop,
    CollectiveEpilogue
>;
using Gemm = cutlass::gemm::device::GemmUniversalAdapter<GemmKernel>;

// Force the device kernel symbol into the cubin without needing a host main.
auto* _anchor = &cutlass::device_kernel<GemmKernel>;


// ===== COMPILED SASS (sm_90a) =====

	.target	sm_90a

	.elftype	@"ET_EXEC"


//--------------------- .note.nv.tkinfo           --------------------------
	.section	.note.nv.tkinfo,"",@"SHT_NOTE"
	.sectionflags	@"SHF_NOTE_NV_TKINFO"
	.tkinfo
        /*0018*/ 	.word	0x00000002
        /*0030*/ 	.string	""
        /*0030*/ 	.string	"ptxas"
        /*0030*/ 	.string	"Cuda compilation tools, release 13.0, V13.0.88"
        /*0030*/ 	.string	"Build cuda_13.0.r13.0/compiler.36424714_0"
        /*0030*/ 	.string	"-arch sm_90a -m 64 "



//--------------------- .note.nv.cuinfo           --------------------------
	.section	.note.nv.cuinfo,"",@"SHT_NOTE"
	.sectionflags	@"SHF_NOTE_NV_CUINFO"
        /*0018*/ 	.short	0x0002
        /*001a*/ 	.short	0x005a
        /*001c*/ 	.short	0x0082
	.zero		2


//--------------------- .nv.info                  --------------------------
	.section	.nv.info,"",@"SHT_CUDA_INFO"
	.align	4


	//----- nvinfo : EIATTR_REGCOUNT
	.align		4
        /*0000*/ 	.byte	0x04, 0x2f
        /*0002*/ 	.short	(.L_15 - .L_14)
	.align		4
.L_14:
        /*0004*/ 	.word	index@(_ZN7cutlass13device_kernelINS_4gemm6kernel13GemmUniversalIN4cute5tupleIJiiiiEEENS1_10collective13CollectiveMmaINS1_34MainloopSm90TmaGmmaWarpSpecializedILi5ENS5_IJNS4_1CILi1EEESB_SB_EEENS1_35KernelTmaWarpSpecializedCooperativeEEENS5_IJNSA_ILi128EEESF_NSA_ILi64EEEEEENS_6half_tENS5_IJSB_llEEESI_NS5_IJlSB_lEEENS4_8TiledMMAINS4_8MMA_AtomIJNS4_4SM904GMMA26MMA_64x128x16_F32F16F16_SSILNSO_5MajorE1ELSQ_0ELNSO_7ScaleInE1ELSR_1EEEEEENS4_6LayoutINS5_IJNSA_ILi2EEESB_SB_EEENS5_IJSB_NSA_ILi0EEESX_EEEEENS5_IJNS4_10UnderscoreES10_S10_EEEEENS4_13SM90_TMA_LOADENS4_14ComposedLayoutINS4_7SwizzleILi3ELi4ELi3EEENS4_18smem_ptr_flag_bitsILi16EEENSU_INS5_IJSG_NSA_ILi8EEEEEENS5_IJSB_SG_EEEEEEEvNS4_8identityES13_NS14_IS16_S18_NSU_INS5_IJS19_SG_EEENS5_IJSG_SB_EEEEEEEvS1E_EENS_8epilogue10collective6detail29Sm90TmaWarpSpecializedAdapterINS1L_15DefaultEpilogueISI_SK_SK_NS1K_6thread17LinearCombinationISI_Li1EffLNS1P_9ScaleType4KindE0ELNS_15FloatRoundStyleE2ESI_EENS1_15EpilogueDefaultEEEEEvvEEEEvNT_6ParamsE)
        /*0008*/ 	.word	0x000000a8


	//----- nvinfo : EIATTR_FRAME_SIZE
	.align		4
.L_15:
        /*000c*/ 	.byte	0x04, 0x11
        /*000e*/ 	.short	(.L_17 - .L_16)
	.align		4
.L_16:
        /*0010*/ 	.word	index@(_ZN7cutlass13device_kernelINS_4gemm6kernel13GemmUniversalIN4cute5tupleIJiiiiEEENS1_10collective13CollectiveMmaINS1_34MainloopSm90TmaGmmaWarpSpecializedILi5ENS5_IJNS4_1CILi1EEESB_SB_EEENS1_35KernelTmaWarpSpecializedCooperativeEEENS5_IJNSA_ILi128EEESF_NSA_ILi64EEEEEENS_6half_tENS5_IJSB_llEEESI_NS5_IJlSB_lEEENS4_8TiledMMAINS4_8MMA_AtomIJNS4_4SM904GMMA26MMA_64x128x16_F32F16F16_SSILNSO_5MajorE1ELSQ_0ELNSO_7ScaleInE1ELSR_1EEEEEENS4_6LayoutINS5_IJNSA_ILi2EEESB_SB_EEENS5_IJSB_NSA_ILi0EEESX_EEEEENS5_IJNS4_10UnderscoreES10_S10_EEEEENS4_13SM90_TMA_LOADENS4_14ComposedLayoutINS4_7SwizzleILi3ELi4ELi3EEENS4_18smem_ptr_flag_bitsILi16EEENSU_INS5_IJSG_NSA_ILi8EEEEEENS5_IJSB_SG_EEEEEEEvNS4_8identityES13_NS14_IS16_S18_NSU_INS5_IJS19_SG_EEENS5_IJSG_SB_EEEEEEEvS1E_EENS_8epilogue10collective6detail29Sm90TmaWarpSpecializedAdapterINS1L_15DefaultEpilogueISI_SK_SK_NS1K_6thread17LinearCombinationISI_Li1EffLNS1P_9ScaleType4KindE0ELNS_15FloatRoundStyleE2ESI_EENS1_15EpilogueDefaultEEEEEvvEEEEvNT_6ParamsE)
        /*0014*/ 	.word	0x00000000


	//----- nvinfo : EIATTR_MIN_STACK_SIZE
	.align		4
.L_17:
        /*0018*/ 	.byte	0x04, 0x12
        /*001a*/ 	.short	(.L_19 - .L_18)
	.align		4
.L_18:
        /*001c*/ 	.word	index@(_ZN7cutlass13device_kernelINS_4gemm6kernel13GemmUniversalIN4cute5tupleIJiiiiEEENS1_10collective13CollectiveMmaINS1_34MainloopSm90TmaGmmaWarpSpecializedILi5ENS5_IJNS4_1CILi1EEESB_SB_EEENS1_35KernelTmaWarpSpecializedCooperativeEEENS5_IJNSA_ILi128EEESF_NSA_ILi64EEEEEENS_6half_tENS5_IJSB_llEEESI_NS5_IJlSB_lEEENS4_8TiledMMAINS4_8MMA_AtomIJNS4_4SM904GMMA26MMA_64x128x16_F32F16F16_SSILNSO_5MajorE1ELSQ_0ELNSO_7ScaleInE1ELSR_1EEEEEENS4_6LayoutINS5_IJNSA_ILi2EEESB_SB_EEENS5_IJSB_NSA_ILi0EEESX_EEEEENS5_IJNS4_10UnderscoreES10_S10_EEEEENS4_13SM90_TMA_LOADENS4_14ComposedLayoutINS4_7SwizzleILi3ELi4ELi3EEENS4_18smem_ptr_flag_bitsILi16EEENSU_INS5_IJSG_NSA_ILi8EEEEEENS5_IJSB_SG_EEEEEEEvNS4_8identityES13_NS14_IS16_S18_NSU_INS5_IJS19_SG_EEENS5_IJSG_SB_EEEEEEEvS1E_EENS_8epilogue10collective6detail29Sm90TmaWarpSpecializedAdapterINS1L_15DefaultEpilogueISI_SK_SK_NS1K_6thread17LinearCombinationISI_Li1EffLNS1P_9ScaleType4KindE0ELNS_15FloatRoundStyleE2ESI_EENS1_15EpilogueDefaultEEEEEvvEEEEvNT_6ParamsE)
        /*0020*/ 	.word	0x00000000
.L_19:


//--------------------- .nv.compat                --------------------------
	.section	.nv.compat,"",@"SHT_CUDA_COMPAT_INFO"
	.align	4
        /*0000*/ 	.byte	0x02, 0x09, 0x01, 0x00, 0x02, 0x02, 0x04, 0x00, 0x02, 0x05, 0x05, 0x00, 0x03, 0x07, 0x01, 0x01
        /*0010*/ 	.byte	0x02, 0x03, 0x01, 0x00, 0x02, 0x06, 0x01, 0x00, 0x04, 0x0b, 0x08, 0x00, 0x00, 0x00, 0x00, 0x00
        /*0020*/ 	.byte	0x00, 0x00, 0x00, 0x00


//--------------------- .nv.info._ZN7cutlass13device_kernelINS_4gemm6kernel13GemmUniversalIN4cute5tupleIJiiiiEEENS1_10collective13CollectiveMmaINS1_34MainloopSm90TmaGmmaWarpSpecializedILi5ENS5_IJNS4_1CILi1EEESB_SB_EEENS1_35KernelTmaWarpSpecializedCooperativeEEENS5_IJNSA_ILi128EEESF_NSA_ILi64EEEEEENS_6half_tENS5_IJSB_llEEESI_NS5_IJlSB_lEEENS4_8TiledMMAINS4_8MMA_AtomIJNS4_4SM904GMMA26MMA_64x128x16_F32F16F16_SSILNSO_5MajorE1ELSQ_0ELNSO_7ScaleInE1ELSR_1EEEEEENS4_6LayoutINS5_IJNSA_ILi2EEESB_SB_EEENS5_IJSB_NSA_ILi0EEESX_EEEEENS5_IJNS4_10UnderscoreES10_S10_EEEEENS4_13SM90_TMA_LOADENS4_14ComposedLayoutINS4_7SwizzleILi3ELi4ELi3EEENS4_18smem_ptr_flag_bitsILi16EEENSU_INS5_IJSG_NSA_ILi8EEEEEENS5_IJSB_SG_EEEEEEEvNS4_8identityES13_NS14_IS16_S18_NSU_INS5_IJS19_SG_EEENS5_IJSG_SB_EEEEEEEvS1E_EENS_8epilogue10collective6detail29Sm90TmaWarpSpecializedAdapterINS1L_15DefaultEpilogueISI_SK_SK_NS1K_6thread17LinearCombinationISI_Li1EffLNS1P_9ScaleType4KindE0ELNS_15FloatRoundStyleE2ESI_EENS1_15EpilogueDefaultEEEEEvvEEEEvNT_6ParamsE --------------------------
	.section	.nv.info._ZN7cutlass13device_kernelINS_4gemm6kernel13GemmUniversalIN4cute5tupleIJiiiiEEENS1_10collective13CollectiveMmaINS1_34MainloopSm90TmaGmmaWarpSpecializedILi5ENS5_IJNS4_1CILi1EEESB_SB_EEENS1_35KernelTmaWarpSpecializedCooperativeEEENS5_IJNSA_ILi128EEESF_NSA_ILi64EEEEEENS_6half_tENS5_IJSB_llEEESI_NS5_IJlSB_lEEENS4_8TiledMMAINS4_8MMA_AtomIJNS4_4SM904GMMA26MMA_64x128x16_F32F16F16_SSILNSO_5MajorE1ELSQ_0ELNSO_7ScaleInE1ELSR_1EEEEEENS4_6LayoutINS5_IJNSA_ILi2EEESB_SB_EEENS5_IJSB_NSA_ILi0EEESX_EEEEENS5_IJNS4_10UnderscoreES10_S10_EEEEENS4_13SM90_TMA_LOADENS4_14ComposedLayoutINS4_7SwizzleILi3ELi4ELi3EEENS4_18smem_ptr_flag_bitsILi16EEENSU_INS5_IJSG_NSA_ILi8EEEEEENS5_IJSB_SG_EEEEEEEvNS4_8identityES13_NS14_IS16_S18_NSU_INS5_IJS19_SG_EEENS5_IJSG_SB_EEEEEEEvS1E_EENS_8epilogue10collective6detail29Sm90TmaWarpSpecializedAdapterINS1L_15DefaultEpilogueISI_SK_SK_NS1K_6thread17LinearCombinationISI_Li1EffLNS1P_9ScaleType4KindE0ELNS_15FloatRoundStyleE2ESI_EENS1_15EpilogueDefaultEEEEEvvEEEEvNT_6ParamsE,"",@"SHT_CUDA_INFO"
	.sectionflags	@""
	.align	4


	//----- nvinfo : EIATTR_CUDA_API_VERSION
	.align		4
        /*0000*/ 	.byte	0x04, 0x37
        /*0002*/ 	.short	(.L_21 - .L_20)
.L_20:
        /*0004*/ 	.word	0x00000082


	//----- nvinfo : EIATTR_KPARAM_INFO
	.align		4
.L_21:
        /*0008*/ 	.byte	0x04, 0x17
        /*000a*/ 	.short	(.L_23 - .L_22)
.L_22:
        /*000c*/ 	.word	0x00000000
        /*0010*/ 	.short	0x0000
        /*0012*/ 	.short	0x0070
        /*0014*/ 	.byte	0x00, 0xf0, 0x01, 0x10


	//----- nvinfo : EIATTR_SPARSE_MMA_MASK
	.align		4
.L_23:
        /*0018*/ 	.byte	0x03, 0x50
        /*001a*/ 	.short	0x0000


	//----- nvinfo : EIATTR_MAXREG_COUNT
	.align		4
        /*001c*/ 	.byte	0x03, 0x1b
        /*001e*/ 	.short	0x00a8


	//----- nvinfo : EIATTR_NUM_BARRIERS
	.align		4
        /*0020*/ 	.byte	0x02, 0x4c
        /*0022*/ 	.byte	0x01
	.zero		1


	//----- nvinfo : EIATTR_EXTERNS
	.align		4
        /*0024*/ 	.byte	0x04, 0x0f
        /*0026*/ 	.short	(.L_25 - .L_24)


	//   ....[0]....
	.align		4
.L_24:
        /*0028*/ 	.word	index@(__assertfail)


	//----- nvinfo : EIATTR_MERCURY_ISA_VERSION
	.align		4
.L_25:
        /*002c*/ 	.byte	0x03, 0x5f
        /*002e*/ 	.short	0x0101


	//----- nvinfo : EIATTR_INT_WARP_WIDE_INSTR_OFFSETS
	.align		4
        /*0030*/ 	.byte	0x04, 0x31
        /*0032*/ 	.short	(.L_27 - .L_26)


	//   ....[0]....
.L_26:
        /*0034*/ 	.word	0x00000410


	//   ....[1]....
        /*0038*/ 	.word	0x00000420


	//   ....[2]....
        /*003c*/ 	.word	0x000004e0


	//----- nvinfo : EIATTR_COOP_GROUP_MASK_REGIDS
	.align		4
.L_27:
        /*0040*/ 	.byte	0x04, 0x29
        /*0042*/ 	.short	(.L_29 - .L_28)


	//   ....[0]....
.L_28:
        /*0044*/ 	.word	0xffffffff


	//   ....[1]....
        /*0048*/ 	.word	0xffffffff


	//   ....[2]....
        /*004c*/ 	.word	0xffffffff


	//   ....[3]....
        /*0050*/ 	.word	0xffffffff


	//   ....[4]....
        /*0054*/ 	.word	0xffffffff


	//----- nvinfo : EIATTR_COOP_GROUP_INSTR_OFFSETS
	.align		4
.L_29:
        /*0058*/ 	.byte	0x04, 0x28
        /*005a*/ 	.short	(.L_31 - .L_30)


	//   ....[0]....
.L_30:
        /*005c*/ 	.word	0x00000060


	//   ....[1]....
        /*0060*/ 	.word	0x00000070


	//   ....[2]....
        /*0064*/ 	.word	0x00000130


	//   ....[3]....
        /*0068*/ 	.word	0x000002e0


	//   ....[4]....
        /*006c*/ 	.word	0x000011e0


	//----- nvinfo : EIATTR_REG_RECONFIG
	.align		4
.L_31:
        /*0070*/ 	.byte	0x01, 0x54
	.zero		2


	//----- nvinfo : EIATTR_SYSCALL_OFFSETS
	.align		4
        /*0074*/ 	.byte	0x04, 0x46
        /*0076*/ 	.short	(.L_33 - .L_32)


	//   ....[0]....
.L_32:
        /*0078*/ 	.word	0x000013c0


	//----- nvinfo : EIATTR_MBARRIER_INSTR_OFFSETS
	.align		4
.L_33:
        /*007c*/ 	.byte	0x04, 0x39
        /*007e*/ 	.short	(.L_35 - .L_34)


	//   ....[0]....
.L_34:
        /*0080*/ 	.word	0x00000230
        /*0084*/ 	.word	0x000000ff
        /*0088*/ 	.word	0x00000000
        /*008c*/ 	.short	0x0100
        /*008e*/ 	.byte	0x08
	.zero		1


	//   ....[1]....
        /*0090*/ 	.word	0x00000240
        /*0094*/ 	.word	0x000000ff
        /*0098*/ 	.word	0x00000028
        /*009c*/ 	.short	0x0100
        /*009e*/ 	.byte	0x08
	.zero		1


	//   ....[2]....
        /*00a0*/ 	.word	0x00000250
        /*00a4*/ 	.word	0x000000ff
        /*00a8*/ 	.word	0x00000008
        /*00ac*/ 	.short	0x0100
        /*00ae*/ 	.byte	0x08
	.zero		1


	//   ....[3]....
        /*00b0*/ 	.word	0x00000260
        /*00b4*/ 	.word	0x000000ff
        /*00b8*/ 	.word	0x00000030
        /*00bc*/ 	.short	0x0100
        /*00be*/ 	.byte	0x08
	.zero		1


	//   ....[4]....
        /*00c0*/ 	.word	0x00000270
        /*00c4*/ 	.word	0x000000ff
        /*00c8*/ 	.word	0x00000010
        /*00cc*/ 	.short	0x0100
        /*00ce*/ 	.byte	0x08
	.zero		1


	//   ....[5]....
        /*00d0*/ 	.word	0x00000280
        /*00d4*/ 	.word	0x000000ff
        /*00d8*/ 	.word	0x00000038
        /*00dc*/ 	.short	0x0100
        /*00de*/ 	.byte	0x08
	.zero		1


	//   ....[6]....
        /*00e0*/ 	.word	0x00000290
        /*00e4*/ 	.word	0x000000ff
        /*00e8*/ 	.word	0x00000018
        /*00ec*/ 	.short	0x0100
        /*00ee*/ 	.byte	0x08
	.zero		1


	//   ....[7]....
        /*00f0*/ 	.word	0x000002a0
        /*00f4*/ 	.word	0x000000ff
        /*00f8*/ 	.word	0x00000040
        /*00fc*/ 	.short	0x0100
        /*00fe*/ 	.byte	0x08
	.zero		1


	//   ....[8]....
        /*0100*/ 	.word	0x000002b0
        /*0104*/ 	.word	0x000000ff
        /*0108*/ 	.word	0x00000020
        /*010c*/ 	.short	0x0100
        /*010e*/ 	.byte	0x08
	.zero		1


	//   ....[9]....
        /*0110*/ 	.word	0x000002c0
        /*0114*/ 	.word	0x000000ff
        /*0118*/ 	.word	0x00000048
        /*011c*/ 	.short	0x0100
        /*011e*/ 	.byte	0x08
	.zero		1


	//   ....[10]....
        /*0120*/ 	.word	0x00000560
        /*0124*/ 	.word	0x000000ff
        /*0128*/ 	.word	0x00000060
        /*012c*/ 	.short	0x0100
        /*012e*/ 	.byte	0x08
	.zero		1


	//   ....[11]....
        /*0130*/ 	.word	0x000005e0
        /*0134*/ 	.word	0x000000ff
        /*0138*/ 	.word	0x00000068
        /*013c*/ 	.short	0x0100
        /*013e*/ 	.byte	0x08
	.zero		1


	//   ....[12]....
        /*0140*/ 	.word	0x00001440
        /*0144*/ 	.word	0x00000003
        /*0148*/ 	.word	0x00000000
        /*014c*/ 	.short	0x010a
        /*014e*/ 	.byte	0x3f
	.zero		1


	//   ....[13]....
        /*0150*/ 	.word	0x000014a0
        /*0154*/ 	.word	0x00000003
        /*0158*/ 	.word	0x00000000
        /*015c*/ 	.short	0x010a
        /*015e*/ 	.byte	0x3f
	.zero		1


	//   ....[14]....
        /*0160*/ 	.word	0x000017f0
        /*0164*/ 	.word	0x000000ff
        /*0168*/ 	.word	0x00000000
        /*016c*/ 	.short	0x010a
        /*016e*/ 	.byte	0x07
	.zero		1


	//   ....[15]....
        /*0170*/ 	.word	0x00001830
        /*0174*/ 	.word	0x000000ff
        /*0178*/ 	.word	0x00000000
        /*017c*/ 	.short	0x010a
        /*017e*/ 	.byte	0x07
	.zero		1


	//   ....[16]....
        /*0180*/ 	.word	0x00001a90
        /*0184*/ 	.word	0x000000ff
        /*0188*/ 	.word	0x00000000
        /*018c*/ 	.short	0x0101
        /*018e*/ 	.byte	0x07
	.zero		1


	//   ....[17]....
        /*0190*/ 	.word	0x00001c70
        /*0194*/ 	.word	0x000000ff
        /*0198*/ 	.word	0x00000000
        /*019c*/ 	.short	0x0101
        /*019e*/ 	.byte	0x06
	.zero		1


	//   ....[18]....
        /*01a0*/ 	.word	0x00006e50
        /*01a4*/ 	.word	0x0000000e
        /*01a8*/ 	.word	0x00000028
        /*01ac*/ 	.short	0x010a
        /*01ae*/ 	.byte	0x3f
	.zero		1


	//   ....[19]....
        /*01b0*/ 	.word	0x00007220
        /*01b4*/ 	.word	0x00000006
        /*01b8*/ 	.word	0x00000068
        /*01bc*/ 	.short	0x0101
        /*01be*/ 	.byte	0x3f
	.zero		1


	//   ....[20]....
        /*01c0*/ 	.word	0x00007940
        /*01c4*/ 	.word	0x00000007
        /*01c8*/ 	.word	0x00000000
        /*01cc*/ 	.short	0x010a
        /*01ce*/ 	.byte	0x3f
	.zero		1


	//   ....[21]....
        /*01d0*/ 	.word	0x000079c0
        /*01d4*/ 	.word	0x00000009
        /*01d8*/ 	.word	0x00000000
        /*01dc*/ 	.short	0x010a
        /*01de*/ 	.byte	0x3f
	.zero		1


	//   ....[22]....
        /*01e0*/ 	.word	0x00007a50
        /*01e4*/ 	.word	0x00000006
        /*01e8*/ 	.word	0x00000000
        /*01ec*/ 	.short	0x010a
        /*01ee*/ 	.byte	0x3f
	.zero		1


	//   ....[23]....
        /*01f0*/ 	.word	0x00007ae0
        /*01f4*/ 	.word	0x00000009
        /*01f8*/ 	.word	0x00000000
        /*01fc*/ 	.short	0x010a
        /*01fe*/ 	.byte	0x3f
	.zero		1


	//   ....[24]....
        /*0200*/ 	.word	0x00007b70
        /*0204*/ 	.word	0x00000003
        /*0208*/ 	.word	0x00000000
        /*020c*/ 	.short	0x010a
        /*020e*/ 	.byte	0x3f
	.zero		1


	//   ....[25]....
        /*0210*/ 	.word	0x00007bd0
        /*0214*/ 	.word	0x00000003
        /*0218*/ 	.word	0x00000000
        /*021c*/ 	.short	0x010a
        /*021e*/ 	.byte	0x3f
	.zero		1


	//   ....[26]....
        /*0220*/ 	.word	0x00007c30
        /*0224*/ 	.word	0x00000004
        /*0228*/ 	.word	0x00000000
        /*022c*/ 	.short	0x010a
        /*022e*/ 	.byte	0x3f
	.zero		1


	//   ....[27]....
        /*0230*/ 	.word	0x00007d00
        /*0234*/ 	.word	0x0000000e
        /*0238*/ 	.word	0x00000028
        /*023c*/ 	.short	0x010a
        /*023e*/ 	.byte	0x3f
	.zero		1


	//   ....[28]....
        /*0240*/ 	.word	0x00007dd0
        /*0244*/ 	.word	0x00000007
        /*0248*/ 	.word	0x00000000
        /*024c*/ 	.short	0x010a
        /*024e*/ 	.byte	0x3f
	.zero		1


	//   ....[29]....
        /*0250*/ 	.word	0x00007e20
        /*0254*/ 	.word	0x00000009
        /*0258*/ 	.word	0x00000000
        /*025c*/ 	.short	0x010a
        /*025e*/ 	.byte	0x3f
	.zero		1


	//   ....[30]....
        /*0260*/ 	.word	0x00007e70
        /*0264*/ 	.word	0x00000006
        /*0268*/ 	.word	0x00000000
        /*026c*/ 	.short	0x010a
        /*026e*/ 	.byte	0x3f
	.zero		1


	//   ....[31]....
        /*0270*/ 	.word	0x00007ec0
        /*0274*/ 	.word	0x00000009
        /*0278*/ 	.word	0x00000000
        /*027c*/ 	.short	0x010a
        /*027e*/ 	.byte	0x3f
	.zero		1


	//----- nvinfo : EIATTR_NUM_MBARRIERS
	.align		4
.L_35:
        /*0280*/ 	.byte	0x03, 0x38
        /*0282*/ 	.short	0x000c


	//----- nvinfo : EIATTR_EXIT_INSTR_OFFSETS
	.align		4
        /*0284*/ 	.byte	0x04, 0x1c
        /*0286*/ 	.short	(.L_37 - .L_36)


	//   ....[0]....
.L_36:
        /*0288*/ 	.word	0x00000680


	//   ....[1]....
        /*028c*/ 	.word	0x00000f40


	//   ....[2]....
        /*0290*/ 	.word	0x00006510


	//   ....[3]....
        /*0294*/ 	.word	0x00006b40


	//   ....[4]....
        /*0298*/ 	.word	0x00007bc0


	//----- nvinfo : EIATTR_MAX_THREADS
	.align		4
.L_37:
        /*029c*/ 	.byte	0x04, 0x05
        /*029e*/ 	.short	(.L_39 - .L_38)
.L_38:
        /*02a0*/ 	.word	0x00000180
        /*02a4*/ 	.word	0x00000001
        /*02a8*/ 	.word	0x00000001


	//----- nvinfo : EIATTR_CRS_STACK_SIZE
	.align		4
.L_39:
        /*02ac*/ 	.byte	0x04, 0x1e
        /*02ae*/ 	.short	(.L_41 - .L_40)
.L_40:
        /*02b0*/ 	.word	0x00000000


	//----- nvinfo : EIATTR_CBANK_PARAM_SIZE
	.align		4
.L_41:
        /*02b4*/ 	.byte	0x03, 0x19
        /*02b6*/ 	.short	0x0470


	//----- nvinfo : EIATTR_PARAM_CBANK
	.align		4
        /*02b8*/ 	.byte	0x04, 0x0a
        /*02ba*/ 	.short	(.L_43 - .L_42)
	.align		4
.L_42:
        /*02bc*/ 	.word	index@(.nv.constant0._ZN7cutlass13device_kernelINS_4gemm6kernel13GemmUniversalIN4cute5tupleIJiiiiEEENS1_10collective13CollectiveMmaINS1_34MainloopSm90TmaGmmaWarpSpecializedILi5ENS5_IJNS4_1CILi1EEESB_SB_EEENS1_35KernelTmaWarpSpecializedCooperativeEEENS5_IJNSA_ILi128EEESF_NSA_ILi64EEEEEENS_6half_tENS5_IJSB_llEEESI_NS5_IJlSB_lEEENS4_8TiledMMAINS4_8MMA_AtomIJNS4_4SM904GMMA26MMA_64x128x16_F32F16F16_SSILNSO_5MajorE1ELSQ_0ELNSO_7ScaleInE1ELSR_1EEEEEENS4_6LayoutINS5_IJNSA_ILi2EEESB_SB_EEENS5_IJSB_NSA_ILi0EEESX_EEEEENS5_IJNS4_10UnderscoreES10_S10_EEEEENS4_13SM90_TMA_LOADENS4_14ComposedLayoutINS4_7SwizzleILi3ELi4ELi3EEENS4_18smem_ptr_flag_bitsILi16EEENSU_INS5_IJSG_NSA_ILi8EEEEEENS5_IJSB_SG_EEEEEEEvNS4_8identityES13_NS14_IS16_S18_NSU_INS5_IJS19_SG_EEENS5_IJSG_SB_EEEEEEEvS1E_EENS_8epilogue10collective6detail29Sm90TmaWarpSpecializedAdapterINS1L_15DefaultEpilogueISI_SK_SK_NS1K_6thread17LinearCombinationISI_Li1EffLNS1P_9ScaleType4KindE0ELNS_15FloatRoundStyleE2ESI_EENS1_15EpilogueDefaultEEEEEvvEEEEvNT_6ParamsE)
        /*02c0*/ 	.short	0x0210
        /*02c2*/ 	.short	0x0470


	//----- nvinfo : EIATTR_SW_WAR
	.align		4
.L_43:
        /*02c4*/ 	.byte	0x04, 0x36
        /*02c6*/ 	.short	(.L_45 - .L_44)
.L_44:
        /*02c8*/ 	.word	0x00000008
.L_45:


//--------------------- .nv.callgraph             --------------------------
	.section	.nv.callgraph,"",@"SHT_CUDA_CALLGRAPH"
	.align	4
	.sectionentsize	8
	.align		4
        /*0000*/ 	.word	0x00000000
	.align		4
        /*0004*/ 	.word	0xffffffff
	.align		4
        /*0008*/ 	.word	index@(_ZN7cutlass13device_kernelINS_4gemm6kernel13GemmUniversalIN4cute5tupleIJiiiiEEENS1_10collective13CollectiveMmaINS1_34MainloopSm90TmaGmmaWarpSpecializedILi5ENS5_IJNS4_1CILi1EEESB_SB_EEENS1_35KernelTmaWarpSpecializedCooperativeEEENS5_IJNSA_ILi128EEESF_NSA_ILi64EEEEEENS_6half_tENS5_IJSB_llEEESI_NS5_IJlSB_lEEENS4_8TiledMMAINS4_8MMA_AtomIJNS4_4SM904GMMA26MMA_64x128x16_F32F16F16_SSILNSO_5MajorE1ELSQ_0ELNSO_7ScaleInE1ELSR_1EEEEEENS4_6LayoutINS5_IJNSA_ILi2EEESB_SB_EEENS5_IJSB_NSA_ILi0EEESX_EEEEENS5_IJNS4_10UnderscoreES10_S10_EEEEENS4_13SM90_TMA_LOADENS4_14ComposedLayoutINS4_7SwizzleILi3ELi4ELi3EEENS4_18smem_ptr_flag_bitsILi16EEENSU_INS5_IJSG_NSA_ILi8EEEEEENS5_IJSB_SG_EEEEEEEvNS4_8identityES13_NS14_IS16_S18_NSU_INS5_IJS19_SG_EEENS5_IJSG_SB_EEEEEEEvS1E_EENS_8epilogue10collective6detail29Sm90TmaWarpSpecializedAdapterINS1L_15DefaultEpilogueISI_SK_SK_NS1K_6thread17LinearCombinationISI_Li1EffLNS1P_9ScaleType4KindE0ELNS_15FloatRoundStyleE2ESI_EENS1_15EpilogueDefaultEEEEEvvEEEEvNT_6ParamsE)
	.align		4
        /*000c*/ 	.word	index@(__assertfail)
	.align		4
        /*0010*/ 	.word	0x00000000
	.align		4
        /*0014*/ 	.word	0xfffffffe
	.align		4
        /*0018*/ 	.word	0x00000000
	.align		4
        /*001c*/ 	.word	0xfffffffd
	.align		4
        /*0020*/ 	.word	0x00000000
	.align		4
        /*0024*/ 	.word	0xfffffffc


//--------------------- .nv.constant4             --------------------------
	.section	.nv.constant4,"a",@progbits
	.align	8
	.align		8
.nv.constant4:
        /*0000*/ 	.dword	__assertfail
	.align		8
        /*0008*/ 	.dword	__unnamed_1
	.align		8
        /*0010*/ 	.dword	_ZN40_INTERNAL_e723717a_4_k_cu_10c8fdff_304144cuda3std3__45__cpo5beginE
	.align		8
        /*0018*/ 	.dword	_ZN40_INTERNAL_e723717a_4_k_cu_10c8fdff_304144cuda3std3__45__cpo3endE
	.align		8
        /*0020*/ 	.dword	_ZN40_INTERNAL_e723717a_4_k_cu_10c8fdff_304144cuda3std3__45__cpo6cbeginE
	.align		8
        /*0028*/ 	.dword	_ZN40_INTERNAL_e723717a_4_k_cu_10c8fdff_304144cuda3std3__45__cpo4cendE
	.align		8
        /*0030*/ 	.dword	_ZN40_INTERNAL_e723717a_4_k_cu_10c8fdff_304144cuda3std3__442_GLOBAL__N__e723717a_4_k_cu_10c8fdff_304146ignoreE
	.align		8
        /*0038*/ 	.dword	_ZN40_INTERNAL_e723717a_4_k_cu_10c8fdff_304144cuda3std3__419piecewise_constructE
	.align		8
        /*0040*/ 	.dword	_ZN40_INTERNAL_e723717a_4_k_cu_10c8fdff_304144cuda3std3__48in_placeE
	.align		8
        /*0048*/ 	.dword	_ZN40_INTERNAL_e723717a_4_k_cu_10c8fdff_304144cuda3std6ranges3__45__cpo4swapE
	.align		8
        /*0050*/ 	.dword	_ZN40_INTERNAL_e723717a_4_k_cu_10c8fdff_304144cuda3std6ranges3__45__cpo9iter_moveE
	.align		8
        /*0058*/ 	.dword	_ZN40_INTERNAL_e723717a_4_k_cu_10c8fdff_304144cute7productE
	.align		8
        /*0060*/ 	.dword	_ZN40_INTERNAL_e723717a_4_k_cu_10c8fdff_304144cute1_E
	.align		8
        /*0068*/ 	.dword	$str$22
	.align		8
        /*0070*/ 	.dword	$str$23


//--------------------- .text._ZN7cutlass13device_kernelINS_4gemm6kernel13GemmUniversalIN4cute5tupleIJiiiiEEENS1_10collective13CollectiveMmaINS1_34MainloopSm90TmaGmmaWarpSpecializedILi5ENS5_IJNS4_1CILi1EEESB_SB_EEENS1_35KernelTmaWarpSpecializedCooperativeEEENS5_IJNSA_ILi128EEESF_NSA_ILi64EEEEEENS_6half_tENS5_IJSB_llEEESI_NS5_IJlSB_lEEENS4_8TiledMMAINS4_8MMA_AtomIJNS4_4SM904GMMA26MMA_64x128x16_F32F16F16_SSILNSO_5MajorE1ELSQ_0ELNSO_7ScaleInE1ELSR_1EEEEEENS4_6LayoutINS5_IJNSA_ILi2EEESB_SB_EEENS5_IJSB_NSA_ILi0EEESX_EEEEENS5_IJNS4_10UnderscoreES10_S10_EEEEENS4_13SM90_TMA_LOADENS4_14ComposedLayoutINS4_7SwizzleILi3ELi4ELi3EEENS4_18smem_ptr_flag_bitsILi16EEENSU_INS5_IJSG_NSA_ILi8EEEEEENS5_IJSB_SG_EEEEEEEvNS4_8identityES13_NS14_IS16_S18_NSU_INS5_IJS19_SG_EEENS5_IJSG_SB_EEEEEEEvS1E_EENS_8epilogue10collective6detail29Sm90TmaWarpSpecializedAdapterINS1L_15DefaultEpilogueISI_SK_SK_NS1K_6thread17LinearCombinationISI_Li1EffLNS1P_9ScaleType4KindE0ELNS_15FloatRoundStyleE2ESI_EENS1_15EpilogueDefaultEEEEEvvEEEEvNT_6ParamsE --------------------------
	.section	.text._ZN7cutlass13device_kernelINS_4gemm6kernel13GemmUniversalIN4cute5tupleIJiiiiEEENS1_10collective13CollectiveMmaINS1_34MainloopSm90TmaGmmaWarpSpecializedILi5ENS5_IJNS4_1CILi1EEESB_SB_EEENS1_35KernelTmaWarpSpecializedCooperativeEEENS5_IJNSA_ILi128EEESF_NSA_ILi64EEEEEENS_6half_tENS5_IJSB_llEEESI_NS5_IJlSB_lEEENS4_8TiledMMAINS4_8MMA_AtomIJNS4_4SM904GMMA26MMA_64x128x16_F32F16F16_SSILNSO_5MajorE1ELSQ_0ELNSO_7ScaleInE1ELSR_1EEEEEENS4_6LayoutINS5_IJNSA_ILi2EEESB_SB_EEENS5_IJSB_NSA_ILi0EEESX_EEEEENS5_IJNS4_10UnderscoreES10_S10_EEEEENS4_13SM90_TMA_LOADENS4_14ComposedLayoutINS4_7SwizzleILi3ELi4ELi3EEENS4_18smem_ptr_flag_bitsILi16EEENSU_INS5_IJSG_NSA_ILi8EEEEEENS5_IJSB_SG_EEEEEEEvNS4_8identityES13_NS14_IS16_S18_NSU_INS5_IJS19_SG_EEENS5_IJSG_SB_EEEEEEEvS1E_EENS_8epilogue10collective6detail29Sm90TmaWarpSpecializedAdapterINS1L_15DefaultEpilogueISI_SK_SK_NS1K_6thread17LinearCombinationISI_Li1EffLNS1P_9ScaleType4KindE0ELNS_15FloatRoundStyleE2ESI_EENS1_15EpilogueDefaultEEEEEvvEEEEvNT_6ParamsE,"ax",@progbits
	.align	128
.text._ZN7cutlass13device_kernelINS_4gemm6kernel13GemmUniversalIN4cute5tupleIJiiiiEEENS1_10collective13CollectiveMmaINS1_34MainloopSm90TmaGmmaWarpSpecializedILi5ENS5_IJNS4_1CILi1EEESB_SB_EEENS1_35KernelTmaWarpSpecializedCooperativeEEENS5_IJNSA_ILi128EEESF_NSA_ILi64EEEEEENS_6half_tENS5_IJSB_llEEESI_NS5_IJlSB_lEEENS4_8TiledMMAINS4_8MMA_AtomIJNS4_4SM904GMMA26MMA_64x128x16_F32F16F16_SSILNSO_5MajorE1ELSQ_0ELNSO_7ScaleInE1ELSR_1EEEEEENS4_6LayoutINS5_IJNSA_ILi2EEESB_SB_EEENS5_IJSB_NSA_ILi0EEESX_EEEEENS5_IJNS4_10UnderscoreES10_S10_EEEEENS4_13SM90_TMA_LOADENS4_14ComposedLayoutINS4_7SwizzleILi3ELi4ELi3EEENS4_18smem_ptr_flag_bitsILi16EEENSU_INS5_IJSG_NSA_ILi8EEEEEENS5_IJSB_SG_EEEEEEEvNS4_8identityES13_NS14_IS16_S18_NSU_INS5_IJS19_SG_EEENS5_IJSG_SB_EEEEEEEvS1E_EENS_8epilogue10collective6detail29Sm90TmaWarpSpecializedAdapterINS1L_15DefaultEpilogueISI_SK_SK_NS1K_6thread17LinearCombinationISI_Li1EffLNS1P_9ScaleType4KindE0ELNS_15FloatRoundStyleE2ESI_EENS1_15EpilogueDefaultEEEEEvvEEEEvNT_6ParamsE:
        .type           _ZN7cutlass13device_kernelINS_4gemm6kernel13GemmUniversalIN4cute5tupleIJiiiiEEENS1_10collective13CollectiveMmaINS1_34MainloopSm90TmaGmmaWarpSpecializedILi5ENS5_IJNS4_1CILi1EEESB_SB_EEENS1_35KernelTmaWarpSpecializedCooperativeEEENS5_IJNSA_ILi128EEESF_NSA_ILi64EEEEEENS_6half_tENS5_IJSB_llEEESI_NS5_IJlSB_lEEENS4_8TiledMMAINS4_8MMA_AtomIJNS4_4SM904GMMA26MMA_64x128x16_F32F16F16_SSILNSO_5MajorE1ELSQ_0ELNSO_7ScaleInE1ELSR_1EEEEEENS4_6LayoutINS5_IJNSA_ILi2EEESB_SB_EEENS5_IJSB_NSA_ILi0EEESX_EEEEENS5_IJNS4_10UnderscoreES10_S10_EEEEENS4_13SM90_TMA_LOADENS4_14ComposedLayoutINS4_7SwizzleILi3ELi4ELi3EEENS4_18smem_ptr_flag_bitsILi16EEENSU_INS5_IJSG_NSA_ILi8EEEEEENS5_IJSB_SG_EEEEEEEvNS4_8identityES13_NS14_IS16_S18_NSU_INS5_IJS19_SG_EEENS5_IJSG_SB_EEEEEEEvS1E_EENS_8epilogue10collective6detail29Sm90TmaWarpSpecializedAdapterINS1L_15DefaultEpilogueISI_SK_SK_NS1K_6thread17LinearCombinationISI_Li1EffLNS1P_9ScaleType4KindE0ELNS_15FloatRoundStyleE2ESI_EENS1_15EpilogueDefaultEEEEEvvEEEEvNT_6ParamsE,@function
        .size           _ZN7cutlass13device_kernelINS_4gemm6kernel13GemmUniversalIN4cute5tupleIJiiiiEEENS1_10collective13CollectiveMmaINS1_34MainloopSm90TmaGmmaWarpSpecializedILi5ENS5_IJNS4_1CILi1EEESB_SB_EEENS1_35KernelTmaWarpSpecializedCooperativeEEENS5_IJNSA_ILi128EEESF_NSA_ILi64EEEEEENS_6half_tENS5_IJSB_llEEESI_NS5_IJlSB_lEEENS4_8TiledMMAINS4_8MMA_AtomIJNS4_4SM904GMMA26MMA_64x128x16_F32F16F16_SSILNSO_5MajorE1ELSQ_0ELNSO_7ScaleInE1ELSR_1EEEEEENS4_6LayoutINS5_IJNSA_ILi2EEESB_SB_EEENS5_IJSB_NSA_ILi0EEESX_EEEEENS5_IJNS4_10UnderscoreES10_S10_EEEEENS4_13SM90_TMA_LOADENS4_14ComposedLayoutINS4_7SwizzleILi3ELi4ELi3EEENS4_18smem_ptr_flag_bitsILi16EEENSU_INS5_IJSG_NSA_ILi8EEEEEENS5_IJSB_SG_EEEEEEEvNS4_8identityES13_NS14_IS16_S18_NSU_INS5_IJS19_SG_EEENS5_IJSG_SB_EEEEEEEvS1E_EENS_8epilogue10collective6detail29Sm90TmaWarpSpecializedAdapterINS1L_15DefaultEpilogueISI_SK_SK_NS1K_6thread17LinearCombinationISI_Li1EffLNS1P_9ScaleType4KindE0ELNS_15FloatRoundStyleE2ESI_EENS1_15EpilogueDefaultEEEEEvvEEEEvNT_6ParamsE,(.L_x_196 - _ZN7cutlass13device_kernelINS_4gemm6kernel13GemmUniversalIN4cute5tupleIJiiiiEEENS1_10collective13CollectiveMmaINS1_34MainloopSm90TmaGmmaWarpSpecializedILi5ENS5_IJNS4_1CILi1EEESB_SB_EEENS1_35KernelTmaWarpSpecializedCooperativeEEENS5_IJNSA_ILi128EEESF_NSA_ILi64EEEEEENS_6half_tENS5_IJSB_llEEESI_NS5_IJlSB_lEEENS4_8TiledMMAINS4_8MMA_AtomIJNS4_4SM904GMMA26MMA_64x128x16_F32F16F16_SSILNSO_5MajorE1ELSQ_0ELNSO_7ScaleInE1ELSR_1EEEEEENS4_6LayoutINS5_IJNSA_ILi2EEESB_SB_EEENS5_IJSB_NSA_ILi0EEESX_EEEEENS5_IJNS4_10UnderscoreES10_S10_EEEEENS4_13SM90_TMA_LOADENS4_14ComposedLayoutINS4_7SwizzleILi3ELi4ELi3EEENS4_18smem_ptr_flag_bitsILi16EEENSU_INS5_IJSG_NSA_ILi8EEEEEENS5_IJSB_SG_EEEEEEEvNS4_8identityES13_NS14_IS16_S18_NSU_INS5_IJS19_SG_EEENS5_IJSG_SB_EEEEEEEvS1E_EENS_8epilogue10collective6detail29Sm90TmaWarpSpecializedAdapterINS1L_15DefaultEpilogueISI_SK_SK_NS1K_6thread17LinearCombinationISI_Li1EffLNS1P_9ScaleType4KindE0ELNS_15FloatRoundStyleE2ESI_EENS1_15EpilogueDefaultEEEEEvvEEEEvNT_6ParamsE)
        .other          _ZN7cutlass13device_kernelINS_4gemm6kernel13GemmUniversalIN4cute5tupleIJiiiiEEENS1_10collective13CollectiveMmaINS1_34MainloopSm90TmaGmmaWarpSpecializedILi5ENS5_IJNS4_1CILi1EEESB_SB_EEENS1_35KernelTmaWarpSpecializedCooperativeEEENS5_IJNSA_ILi128EEESF_NSA_ILi64EEEEEENS_6half_tENS5_IJSB_llEEESI_NS5_IJlSB_lEEENS4_8TiledMMAINS4_8MMA_AtomIJNS4_4SM904GMMA26MMA_64x128x16_F32F16F16_SSILNSO_5MajorE1ELSQ_0ELNSO_7ScaleInE1ELSR_1EEEEEENS4_6LayoutINS5_IJNSA_ILi2EEESB_SB_EEENS5_IJSB_NSA_ILi0EEESX_EEEEENS5_IJNS4_10UnderscoreES10_S10_EEEEENS4_13SM90_TMA_LOADENS4_14ComposedLayoutINS4_7SwizzleILi3ELi4ELi3EEENS4_18smem_ptr_flag_bitsILi16EEENSU_INS5_IJSG_NSA_ILi8EEEEEENS5_IJSB_SG_EEEEEEEvNS4_8identityES13_NS14_IS16_S18_NSU_INS5_IJS19_SG_EEENS5_IJSG_SB_EEEEEEEvS1E_EENS_8epilogue10collective6detail29Sm90TmaWarpSpecializedAdapterINS1L_15DefaultEpilogueISI_SK_SK_NS1K_6thread17LinearCombinationISI_Li1EffLNS1P_9ScaleType4KindE0ELNS_15FloatRoundStyleE2ESI_EENS1_15EpilogueDefaultEEEEEvvEEEEvNT_6ParamsE,@"STO_CUDA_ENTRY STV_DEFAULT"
_ZN7cutlass13device_kernelINS_4gemm6kernel13GemmUniversalIN4cute5tupleIJiiiiEEENS1_10collective13CollectiveMmaINS1_34MainloopSm90TmaGmmaWarpSpecializedILi5ENS5_IJNS4_1CILi1EEESB_SB_EEENS1_35KernelTmaWarpSpecializedCooperativeEEENS5_IJNSA_ILi128EEESF_NSA_ILi64EEEEEENS_6half_tENS5_IJSB_llEEESI_NS5_IJlSB_lEEENS4_8TiledMMAINS4_8MMA_AtomIJNS4_4SM904GMMA26MMA_64x128x16_F32F16F16_SSILNSO_5MajorE1ELSQ_0ELNSO_7ScaleInE1ELSR_1EEEEEENS4_6LayoutINS5_IJNSA_ILi2EEESB_SB_EEENS5_IJSB_NSA_ILi0EEESX_EEEEENS5_IJNS4_10UnderscoreES10_S10_EEEEENS4_13SM90_TMA_LOADENS4_14ComposedLayoutINS4_7SwizzleILi3ELi4ELi3EEENS4_18smem_ptr_flag_bitsILi16EEENSU_INS5_IJSG_NSA_ILi8EEEEEENS5_IJSB_SG_EEEEEEEvNS4_8identityES13_NS14_IS16_S18_NSU_INS5_IJS19_SG_EEENS5_IJSG_SB_EEEEEEEvS1E_EENS_8epilogue10collective6detail29Sm90TmaWarpSpecializedAdapterINS1L_15DefaultEpilogueISI_SK_SK_NS1K_6thread17LinearCombinationISI_Li1EffLNS1P_9ScaleType4KindE0ELNS_15FloatRoundStyleE2ESI_EENS1_15EpilogueDefaultEEEEEvvEEEEvNT_6ParamsE:
[----:B------:R-:W0:Y:S01]  /*0000*/  LDC R1, c[0x0][0x28] ;  /* 0x00000a00ff017b82 */ /* 0x000e220000000800 */
[----:B------:R-:W1:Y:S01]  /*0010*/  S2R R3, SR_TID.X ;  /* 0x0000000000037919 */ /* 0x000e620000002100 */
[----:B------:R-:W-:Y:S01]  /*0020*/  ELECT P0, URZ, PT ;  /* 0x00000000003f782f */ /* 0x000fe20003800000 */
[----:B------:R-:W-:Y:S01]  /*0030*/  BSSY B0, `(.L_x_0) ;  /* 0x000000f000007945 */ /* 0x000fe20003800000 */
[--C-:B-1----:R-:W-:Y:S02]  /*0040*/  SHF.R.U32.HI R0, RZ, 0x5, R3.reuse ;  /* 0x00000005ff007819 */ /* 0x102fe40000011603 */
[----:B------:R-:W-:-:S03]  /*0050*/  SHF.R.U32.HI R14, RZ, 0x7, R3 ;  /* 0x00000007ff0e7819 */ /* 0x000fc60000011603 */
[----:B------:R-:W1:Y:S04]  /*0060*/  SHFL.IDX PT, R4, R0, RZ, 0x1f ;  /* 0x00001fff00047589 */ /* 0x000e6800000e0000 */
[----:B------:R2:W3:Y:S01]  /*0070*/  SHFL.IDX PT, R10, R14, RZ, 0x1f ;  /* 0x00001fff0e0a7589 */ /* 0x0004e200000e0000 */
[----:B-1----:R-:W-:-:S13]  /*0080*/  ISETP.NE.OR P0, PT, R4, RZ, !P0 ;  /* 0x000000ff0400720c */ /* 0x002fda0004705670 */
[----:B0-23--:R-:W-:Y:S05]  /*0090*/  @P0 BRA `(.L_x_1) ;  /* 0x0000000000200947 */ /* 0x00dfea0003800000 */
[----:B------:R-:W-:Y:S02]  /*00a0*/  ULDC.64 UR4, c[0x0][0x198] ;  /* 0x0000660000047ab9 */ /* 0x000fe40000000a00 */
[----:B------:R-:W-:Y:S02]  /*00b0*/  UIADD3 UR6, UP0, UR4, 0xf0, URZ ;  /* 0x000000f004067890 */ /* 0x000fe4000ff1e03f */
[----:B------:R-:W-:Y:S02]  /*00c0*/  UIADD3 UR4, UP1, UR4, 0x1f0, URZ ;  /* 0x000001f004047890 */ /* 0x000fe4000ff3e03f */
[----:B------:R-:W-:Y:S02]  /*00d0*/  UIADD3.X UR7, URZ, UR5, URZ, UP0, !UPT ;  /* 0x000000053f077290 */ /* 0x000fe400087fe43f */
[----:B------:R-:W-:-:S07]  /*00e0*/  UIADD3.X UR5, URZ, UR5, URZ, UP1, !UPT ;  /* 0x000000053f057290 */ /* 0x000fce0008ffe43f */
[----:B------:R0:W-:Y:S02]  /*00f0*/  UTMACCTL.PF [UR6] ;  /* 0x00000000060079b9 */ /* 0x0001e40008040000 */
[----:B------:R0:W-:Y:S02]  /*0100*/  UTMACCTL.PF [UR4] ;  /* 0x00000000040079b9 */ /* 0x0001e40008040000 */
[----:B0-----:R-:W-:Y:S01]  /*0110*/  NOP ;  /* 0x0000000000007918 */ /* 0x001fe20000000000 */
.L_x_1:
[----:B------:R-:W-:Y:S05]  /*0120*/  BSYNC B0 ;  /* 0x0000000000007941 */ /* 0x000fea0003800000 */
.L_x_0:
[----:B------:R-:W0:Y:S02]  /*0130*/  SHFL.IDX PT, R2, R0, RZ, 0x1f ;  /* 0x00001fff00027589 */ /* 0x000e2400000e0000 */
[----:B0-----:R-:W-:-:S13]  /*0140*/  ISETP.NE.AND P0, PT, R2, RZ, PT ;  /* 0x000000ff0200720c */ /* 0x001fda0003f05270 */
[----:B------:R-:W-:Y:S05]  /*0150*/  @P0 BRA `(.L_x_2) ;  /* 0x0000000000600947 */ /* 0x000fea0003800000 */
[----:B------:R-:W0:Y:S01]  /*0160*/  S2UR UR8, SR_CgaCtaId ;  /* 0x00000000000879c3 */ /* 0x000e220000008800 */
[----:B------:R-:W-:Y:S01]  /*0170*/  UMOV UR4, 0x400 ;  /* 0x0000040000047882 */ /* 0x000fe20000000000 */
[----:B------:R-:W-:Y:S01]  /*0180*/  UMOV UR5, 0x1 ;  /* 0x0000000100057882 */ /* 0x000fe20000000000 */
[----:B------:R-:W-:Y:S01]  /*0190*/  UMOV UR6, 0x100 ;  /* 0x0000010000067882 */ /* 0x000fe20000000000 */
[----:B------:R-:W-:Y:S01]  /*01a0*/  ELECT P0, URZ, PT ;  /* 0x00000000003f782f */ /* 0x000fe20003800000 */
[----:B------:R-:W-:-:S04]  /*01b0*/  UIADD3 UR6, -UR6, 0x100000, URZ ;  /* 0x0010000006067890 */ /* 0x000fc8000fffe13f */
[----:B------:R-:W-:Y:S02]  /*01c0*/  USHF.L.U32 UR7, UR6, 0xb, URZ ;  /* 0x0000000b06077899 */ /* 0x000fe4000800063f */
[----:B------:R-:W-:Y:S02]  /*01d0*/  USHF.L.U32 UR6, UR6, 0x1, URZ ;  /* 0x0000000106067899 */ /* 0x000fe4000800063f */
[----:B0-----:R-:W-:Y:S02]  /*01e0*/  ULEA UR8, UR8, UR4, 0x18 ;  /* 0x0000000408087291 */ /* 0x001fe4000f8ec03f */
[----:B------:R-:W-:-:S04]  /*01f0*/  UIADD3 UR4, -UR5, 0x100000, URZ ;  /* 0x0010000005047890 */ /* 0x000fc8000fffe13f */
[----:B------:R-:W-:Y:S02]  /*0200*/  USHF.L.U32 UR5, UR4, 0xb, URZ ;  /* 0x0000000b04057899 */ /* 0x000fe4000800063f */
[----:B------:R-:W-:Y:S01]  /*0210*/  USHF.L.U32 UR4, UR4, 0x1, URZ ;  /* 0x0000000104047899 */ /* 0x000fe2000800063f */
[----:B------:R-:W0:Y:S11]  /*0220*/  FENCE.VIEW.ASYNC.S ;  /* 0x00000000000073c6 */ /* 0x000e360000000000 */
[----:B0-----:R0:W1:Y:S01]  /*0230*/  SYNCS.EXCH.64 URZ, [UR8], UR4 ;  /* 0x00000004083f75b2 */ /* 0x0010620008000100 */
[----:B------:R0:W2:Y:S01]  /*0240*/  SYNCS.EXCH.64 URZ, [UR8+0x28], UR6 ;  /* 0x00002806083f75b2 */ /* 0x0000a20008000100 */
[----:B------:R0:W3:Y:S01]  /*0250*/  SYNCS.EXCH.64 URZ, [UR8+0x8], UR4 ;  /* 0x00000804083f75b2 */ /* 0x0000e20008000100 */
[----:B------:R0:W4:Y:S01]  /*0260*/  SYNCS.EXCH.64 URZ, [UR8+0x30], UR6 ;  /* 0x00003006083f75b2 */ /* 0x0001220008000100 */
[----:B------:R0:W0:Y:S01]  /*0270*/  SYNCS.EXCH.64 URZ, [UR8+0x10], UR4 ;  /* 0x00001004083f75b2 */ /* 0x0000220008000100 */
[----:B------:R0:W0:Y:S01]  /*0280*/  SYNCS.EXCH.64 URZ, [UR8+0x38], UR6 ;  /* 0x00003806083f75b2 */ /* 0x0000220008000100 */
[----:B------:R0:W0:Y:S01]  /*0290*/  SYNCS.EXCH.64 URZ, [UR8+0x18], UR4 ;  /* 0x00001804083f75b2 */ /* 0x0000220008000100 */
[----:B------:R0:W0:Y:S01]  /*02a0*/  SYNCS.EXCH.64 URZ, [UR8+0x40], UR6 ;  /* 0x00004006083f75b2 */ /* 0x0000220008000100 */
[----:B------:R0:W0:Y:S01]  /*02b0*/  SYNCS.EXCH.64 URZ, [UR8+0x20], UR4 ;  /* 0x00002004083f75b2 */ /* 0x0000220008000100 */
[----:B------:R0:W0:Y:S01]  /*02c0*/  SYNCS.EXCH.64 URZ, [UR8+0x48], UR6 ;  /* 0x00004806083f75b2 */ /* 0x0000220008000100 */
[----:B------:R-:W-:Y:S01]  /*02d0*/  NOP ;  /* 0x0000000000007918 */ /* 0x000fe20000000000 */
.L_x_2:
[----:B------:R-:W5:Y:S01]  /*02e0*/  SHFL.IDX PT, R0, R0, RZ, 0x1f ;  /* 0x00001fff00007589 */ /* 0x000f6200000e0000 */
[----:B------:R-:W-:Y:S01]  /*02f0*/  ELECT P0, URZ, PT ;  /* 0x00000000003f782f */ /* 0x000fe20003800000 */
[----:B------:R-:W1:Y:S01]  /*0300*/  LDC R2, c[0x0][0x65c] ;  /* 0x00019700ff027b82 */ /* 0x000e620000000800 */
[----:B------:R-:W-:Y:S01]  /*0310*/  SHF.R.S32.HI R7, RZ, 0x1f, R4 ;  /* 0x0000001fff077819 */ /* 0x000fe20000011404 */
[----:B------:R-:W2:Y:S01]  /*0320*/  S2R R5, SR_CTAID.Y ;  /* 0x0000000000057919 */ /* 0x000ea20000002600 */
[----:B0-----:R-:W-:Y:S01]  /*0330*/  UMOV UR4, 0x20 ;  /* 0x0000002000047882 */ /* 0x001fe20000000000 */
[----:B------:R-:W-:Y:S01]  /*0340*/  NOP ;  /* 0x0000000000007918 */ /* 0x000fe20000000000 */
[----:B------:R-:W-:Y:S01]  /*0350*/  LEA.HI R7, R7, R4, RZ, 0x2 ;  /* 0x0000000407077211 */ /* 0x000fe200078f10ff */
[----:B------:R-:W0:Y:S01]  /*0360*/  S2R R6, SR_CTAID.X ;  /* 0x0000000000067919 */ /* 0x000e220000002500 */
[----:B------:R-:W-:Y:S01]  /*0370*/  ISETP.NE.AND P2, PT, R10, RZ, PT ;  /* 0x000000ff0a00720c */ /* 0x000fe20003f45270 */
[----:B------:R-:W-:Y:S01]  /*0380*/  NOP ;  /* 0x0000000000007918 */ /* 0x000fe20000000000 */
[----:B------:R-:W-:-:S02]  /*0390*/  LOP3.LUT R7, R7, 0xfffffffc, RZ, 0xc0, !PT ;  /* 0xfffffffc07077812 */ /* 0x000fc400078ec0ff */
[----:B-----5:R-:W-:Y:S02]  /*03a0*/  ISETP.NE.OR P0, PT, R0, RZ, !P0 ;  /* 0x000000ff0000720c */ /* 0x020fe40004705670 */
[----:B-1----:R-:W-:-:S04]  /*03b0*/  ISETP.NE.AND P3, PT, R2, 0x1, PT ;  /* 0x000000010200780c */ /* 0x002fc80003f65270 */
[----:B------:R-:W-:Y:S01]  /*03c0*/  P2R R0, PR, RZ, 0x8 ;  /* 0x00000008ff007803 */ /* 0x000fe20000000000 */
[----:B------:R-:W-:Y:S01]  /*03d0*/  IMAD.IADD R0, R4, 0x1, -R7 ;  /* 0x0000000104007824 */ /* 0x000fe200078e0a07 */
[----:B------:R-:W-:Y:S01]  /*03e0*/  LOP3.LUT R4, R3, 0x7f, RZ, 0xc0, !PT ;  /* 0x0000007f03047812 */ /* 0x000fe200078ec0ff */
[----:B------:R-:W-:-:S03]  /*03f0*/  IMAD.MOV.U32 R7, RZ, RZ, RZ ;  /* 0x000000ffff077224 */ /* 0x000fc600078e00ff */
[----:B------:R-:W-:Y:S01]  /*0400*/  ISETP.NE.AND P1, PT, R0, 0x3, PT ;  /* 0x000000030000780c */ /* 0x000fe20003f25270 */
[----:B------:R-:W-:Y:S01]  /*0410*/  VOTEU.ALL UP0, P0 ;  /* 0x00000000003f7886 */ /* 0x000fe20000000000 */
[----:B------:R-:W-:Y:S01]  /*0420*/  VOTEU.ALL UP1, P0 ;  /* 0x00000000003f7886 */ /* 0x000fe20000020000 */
[----:B------:R-:W0:Y:S01]  /*0430*/  @P3 LDC R17, c[0x0][0x10] ;  /* 0x00000400ff113b82 */ /* 0x000e220000000800 */
[----:B--2---:R-:W-:Y:S02]  /*0440*/  @P3 IMAD.MOV.U32 R8, RZ, RZ, R5 ;  /* 0x000000ffff083224 */ /* 0x004fe400078e0005 */
[----:B------:R-:W-:Y:S01]  /*0450*/  @!UP0 UMOV UR6, 0x400 ;  /* 0x0000040000068882 */ /* 0x000fe20000000000 */
[----:B------:R-:W-:-:S04]  /*0460*/  @!UP0 UIADD3 UR4, -UR4, 0x100000, URZ ;  /* 0x0010000004048890 */ /* 0x000fc8000fffe13f */
[----:B------:R-:W-:Y:S02]  /*0470*/  @!UP0 USHF.L.U32 UR5, UR4, 0xb, URZ ;  /* 0x0000000b04058899 */ /* 0x000fe4000800063f */
[----:B------:R-:W-:Y:S01]  /*0480*/  @!UP0 USHF.L.U32 UR4, UR4, 0x1, URZ ;  /* 0x0000000104048899 */ /* 0x000fe2000800063f */
[----:B------:R-:W-:Y:S01]  /*0490*/  @P3 IMAD.MOV.U32 R9, RZ, RZ, RZ ;  /* 0x000000ffff093224 */ /* 0x000fe200078e00ff */
[----:B------:R-:W1:Y:S08]  /*04a0*/  @!UP0 S2UR UR7, SR_CgaCtaId ;  /* 0x00000000000789c3 */ /* 0x000e700000008800 */
[----:B------:R-:W2:Y:S01]  /*04b0*/  @!P3 LDC R11, c[0x0][0xc] ;  /* 0x00000300ff0bbb82 */ /* 0x000ea20000000800 */
[----:B0-----:R-:W-:Y:S01]  /*04c0*/  @P3 IMAD.WIDE.U32 R16, R6, R17, R8 ;  /* 0x0000001106103225 */ /* 0x001fe200078e0008 */
[----:B-1----:R-:W-:Y:S01]  /*04d0*/  @!UP0 ULEA UR8, UR7, UR6, 0x18 ;  /* 0x0000000607088291 */ /* 0x002fe2000f8ec03f */
[----:B------:R-:W-:-:S02]  /*04e0*/  VOTEU.ALL UP0, P0 ;  /* 0x00000000003f7886 */ /* 0x000fc40000000000 */
[----:B------:R-:W-:Y:S01]  /*04f0*/  ULDC UR6, c[0x0][0xc] ;  /* 0x0000030000067ab9 */ /* 0x000fe20000000800 */
[----:B------:R-:W-:Y:S01]  /*0500*/  ISETP.EQ.OR P0, PT, R0, RZ, !P1 ;  /* 0x000000ff0000720c */ /* 0x000fe20004f02670 */
[----:B------:R-:W-:-:S03]  /*0510*/  ULDC UR7, c[0x0][0x10] ;  /* 0x0000040000077ab9 */ /* 0x000fc60000000800 */
[C---:B------:R-:W-:Y:S01]  /*0520*/  ISETP.EQ.AND P0, PT, R10.reuse, RZ, P0 ;  /* 0x000000ff0a00720c */ /* 0x040fe20000702270 */
[----:B------:R-:W-:Y:S02]  /*0530*/  VIADD R10, R10, 0xffffffff ;  /* 0xffffffff0a0a7836 */ /* 0x000fe40000000000 */
[----:B--2---:R-:W-:Y:S01]  /*0540*/  @!P3 IMAD.WIDE.U32 R8, R11, R5, R6 ;  /* 0x000000050b08b225 */ /* 0x004fe200078e0006 */
[----:B------:R-:W0:Y:S02]  /*0550*/  FENCE.VIEW.ASYNC.S ;  /* 0x00000000000073c6 */ /* 0x000e240000000000 */
[----:B0-----:R-:W3:Y:S01]  /*0560*/  @!UP0 SYNCS.EXCH.64 URZ, [UR8+0x60], UR4 ;  /* 0x00006004083f85b2 */ /* 0x001ee20008000100 */
[----:B------:R-:W-:Y:S01]  /*0570*/  SEL R18, RZ, 0x1, !P0 ;  /* 0x00000001ff127807 */ /* 0x000fe20004000000 */
[----:B------:R-:W-:Y:S01]  /*0580*/  @P3 IMAD.MOV.U32 R11, RZ, RZ, RZ ;  /* 0x000000ffff0b3224 */ /* 0x000fe200078e00ff */
[----:B------:R-:W-:Y:S01]  /*0590*/  ISETP.GE.U32.AND P1, PT, R10, 0x2, PT ;  /* 0x000000020a00780c */ /* 0x000fe20003f26070 */
[----:B------:R-:W-:-:S02]  /*05a0*/  @!P3 IMAD.MOV.U32 R16, RZ, RZ, R8 ;  /* 0x000000ffff10b224 */ /* 0x000fc400078e0008 */
[----:B------:R-:W-:Y:S01]  /*05b0*/  @P3 IMAD.IADD R17, R17, 0x1, R11 ;  /* 0x0000000111113824 */ /* 0x000fe200078e020b */
[----:B------:R-:W-:Y:S01]  /*05c0*/  SEL R18, R18, 0x2, P1 ;  /* 0x0000000212127807 */ /* 0x000fe20000800000 */
[----:B------:R-:W-:Y:S01]  /*05d0*/  @!P3 IMAD.MOV.U32 R17, RZ, RZ, R9 ;  /* 0x000000ffff11b224 */ /* 0x000fe200078e0009 */
[----:B------:R0:W3:Y:S01]  /*05e0*/  @!UP1 SYNCS.EXCH.64 URZ, [UR8+0x68], UR4 ;  /* 0x00006804083f95b2 */ /* 0x0000e20008000100 */
[----:B------:R-:W-:Y:S01]  /*05f0*/  NOP ;  /* 0x0000000000007918 */ /* 0x000fe20000000000 */
[----:B0-----:R-:W-:-:S03]  /*0600*/  UIMAD.WIDE.U32 UR4, UR6, UR7, URZ ;  /* 0x00000007060472a5 */ /* 0x001fc6000f8e003f */
[----:B------:R-:W-:Y:S02]  /*0610*/  ULDC UR6, c[0x0][0x14] ;  /* 0x0000050000067ab9 */ /* 0x000fe40000000800 */
[----:B------:R-:W-:Y:S02]  /*0620*/  UIMAD.WIDE.U32 UR36, UR4, UR6, URZ ;  /* 0x00000006042472a5 */ /* 0x000fe4000f8e003f */
[----:B------:R-:W-:-:S04]  /*0630*/  UIMAD UR42, UR5, UR6, URZ ;  /* 0x00000006052a72a4 */ /* 0x000fc8000f8e023f */
[----:B------:R-:W-:Y:S01]  /*0640*/  UIADD3 UR42, UR37, UR42, URZ ;  /* 0x0000002a252a7290 */ /* 0x000fe2000fffe03f */
[----:B---34-:R-:W-:Y:S06]  /*0650*/  BAR.SYNC.DEFER_BLOCKING 0x0 ;  /* 0x0000000000007b1d */ /* 0x018fec0000010000 */
[----:B------:R-:W-:Y:S05]  /*0660*/  @!P2 BRA `(.L_x_3) ;  /* 0x0000005c00aca947 */ /* 0x000fea0003800000 */
[----:B------:R-:W-:-:S13]  /*0670*/  ISETP.GT.U32.AND P0, PT, R10, 0x1, PT ;  /* 0x000000010a00780c */ /* 0x000fda0003f04070 */
[----:B------:R-:W-:Y:S05]  /*0680*/  @P0 EXIT ;  /* 0x000000000000094d */ /* 0x000fea0003800000 */
[----:B------:R-:W-:Y:S01]  /*0690*/  ULDC.64 UR4, c[0x0][0x650] ;  /* 0x0001940000047ab9 */ /* 0x000fe20000000a00 */
[----:B------:R-:W-:Y:S01]  /*06a0*/  PRMT R0, RZ, 0x7610, R0 ;  /* 0x00007610ff007816 */ /* 0x000fe20000000000 */
[----:B------:R-:W-:Y:S01]  /*06b0*/  IMAD.MOV.U32 R101, RZ, RZ, -0x1 ;  /* 0xffffffffff657424 */ /* 0x000fe200078e00ff */
[----:B------:R-:W-:Y:S01]  /*06c0*/  ISETP.GE.U32.AND P0, PT, R16, UR4, PT ;  /* 0x0000000410007c0c */ /* 0x000fe2000bf06070 */
[----:B------:R-:W-:Y:S02]  /*06d0*/  IMAD.MOV.U32 R100, RZ, RZ, -0x1 ;  /* 0xffffffffff647424 */ /* 0x000fe400078e00ff */
[----:B------:R-:W-:Y:S01]  /*06e0*/  IMAD.MOV.U32 R99, RZ, RZ, -0x1 ;  /* 0xffffffffff637424 */ /* 0x000fe200078e00ff */
[----:B------:R-:W-:-:S13]  /*06f0*/  ISETP.GE.U32.AND.EX P0, PT, R17, UR5, PT, P0 ;  /* 0x0000000511007c0c */ /* 0x000fda000bf06100 */
[----:B------:R-:W-:Y:S05]  /*0700*/  @P0 BRA `(.L_x_4) ;  /* 0x0000000400540947 */ /* 0x000fea0003800000 */
[----:B------:R-:W0:Y:S01]  /*0710*/  LDC.64 R20, c[0x0][0x628] ;  /* 0x00018a00ff147b82 */ /* 0x000e220000000a00 */
[----:B------:R-:W-:Y:S02]  /*0720*/  IMAD.MOV.U32 R8, RZ, RZ, R16 ;  /* 0x000000ffff087224 */ /* 0x000fe400078e0010 */
[----:B------:R-:W-:-:S05]  /*0730*/  IMAD.MOV.U32 R9, RZ, RZ, R17 ;  /* 0x000000ffff097224 */ /* 0x000fca00078e0011 */
[----:B------:R-:W1:Y:S08]  /*0740*/  LDC R0, c[0x0][0x630] ;  /* 0x00018c00ff007b82 */ /* 0x000e700000000800 */
[----:B------:R-:W2:Y:S01]  /*0750*/  LDC.64 R22, c[0x0][0x620] ;  /* 0x00018800ff167b82 */ /* 0x000ea20000000a00 */
[----:B0-----:R-:W-:-:S04]  /*0760*/  ISETP.NE.U32.AND P0, PT, R20, RZ, PT ;  /* 0x000000ff1400720c */ /* 0x001fc80003f05070 */
[----:B------:R-:W-:-:S13]  /*0770*/  ISETP.NE.AND.EX P0, PT, R21, RZ, PT, P0 ;  /* 0x000000ff1500720c */ /* 0x000fda0003f05300 */
[----:B-12---:R-:W-:Y:S05]  /*0780*/  @!P0 BRA `(.L_x_5) ;  /* 0x0000000000288947 */ /* 0x006fea0003800000 */
[----:B------:R-:W0:Y:S02]  /*0790*/  LDC R13, c[0x0][0x634] ;  /* 0x00018d00ff0d7b82 */ /* 0x000e240000000800 */
[----:B0-----:R-:W-:-:S05]  /*07a0*/  IADD3 R13, P0, R16, R13, RZ ;  /* 0x0000000d100d7210 */ /* 0x001fca0007f1e0ff */
[----:B------:R-:W-:-:S04]  /*07b0*/  IMAD.X R15, RZ, RZ, R17, P0 ;  /* 0x000000ffff0f7224 */ /* 0x000fc800000e0611 */
[----:B------:R-:W-:-:S04]  /*07c0*/  IMAD.WIDE.U32 R8, R15, R20, RZ ;  /* 0x000000140f087225 */ /* 0x000fc800078e00ff */
[----:B------:R-:W-:-:S04]  /*07d0*/  IMAD.WIDE.U32 R10, P0, R13, R21, R8 ;  /* 0x000000150d0a7225 */ /* 0x000fc80007800008 */
[----:B------:R-:W-:-:S04]  /*07e0*/  IMAD.WIDE.U32 R8, R13, R20, RZ ;  /* 0x000000140d087225 */ /* 0x000fc800078e00ff */
[----:B------:R-:W-:Y:S01]  /*07f0*/  IMAD.X R13, RZ, RZ, RZ, P0 ;  /* 0x000000ffff0d7224 */ /* 0x000fe200000e06ff */
[----:B------:R-:W-:Y:S01]  /*0800*/  IADD3 RZ, P0, R9, R10, RZ ;  /* 0x0000000a09ff7210 */ /* 0x000fe20007f1e0ff */
[----:B------:R-:W-:-:S04]  /*0810*/  IMAD.MOV.U32 R12, RZ, RZ, R11 ;  /* 0x000000ffff0c7224 */ /* 0x000fc800078e000b */
[----:B------:R-:W-:-:S08]  /*0820*/  IMAD.WIDE.U32.X R8, R15, R21, R12, P0 ;  /* 0x000000150f087225 */ /* 0x000fd000000e040c */
.L_x_5:
[-CC-:B------:R-:W-:Y:S01]  /*0830*/  SHF.R.U64 R99, R8, R0.reuse, R9.reuse ;  /* 0x0000000008637219 */ /* 0x180fe20000001209 */
[----:B------:R-:W0:Y:S01]  /*0840*/  LDC R12, c[0x0][0x618] ;  /* 0x00018600ff0c7b82 */ /* 0x000e220000000800 */
[----:B------:R-:W-:Y:S01]  /*0850*/  SHF.R.U32.HI R7, RZ, R0, R9 ;  /* 0x00000000ff077219 */ /* 0x000fe20000011609 */
[----:B------:R-:W-:Y:S01]  /*0860*/  ULDC UR4, c[0x0][0x150] ;  /* 0x0000540000047ab9 */ /* 0x000fe20000000800 */
[----:B------:R-:W-:Y:S02]  /*0870*/  IADD3 R11, P0, RZ, -R99, RZ ;  /* 0x80000063ff0b7210 */ /* 0x000fe40007f1e0ff */
[----:B------:R-:W-:-:S03]  /*0880*/  I2FP.F32.U32 R0, R6 ;  /* 0x0000000600007245 */ /* 0x000fc60000201000 */
[----:B------:R-:W1:Y:S01]  /*0890*/  LDC.64 R30, c[0x0][0x640] ;  /* 0x00019000ff1e7b82 */ /* 0x000e620000000a00 */
[----:B------:R-:W-:Y:S02]  /*08a0*/  IMAD.X R13, RZ, RZ, ~R7, P0 ;  /* 0x000000ffff0d7224 */ /* 0x000fe400000e0e07 */
[----:B------:R-:W-:Y:S01]  /*08b0*/  FMUL R0, R0, UR4 ;  /* 0x0000000400007c20 */ /* 0x000fe20008400000 */
[----:B------:R-:W-:Y:S01]  /*08c0*/  IMAD.WIDE.U32 R8, R11, R22, R16 ;  /* 0x000000160b087225 */ /* 0x000fe200078e0010 */
[----:B------:R-:W-:-:S03]  /*08d0*/  ULDC UR4, c[0x0][0x154] ;  /* 0x0000550000047ab9 */ /* 0x000fc60000000800 */
[----:B------:R-:W-:Y:S01]  /*08e0*/  IMAD R10, R13, R22, RZ ;  /* 0x000000160d0a7224 */ /* 0x000fe200078e02ff */
[----:B------:R-:W2:Y:S01]  /*08f0*/  LDC R7, c[0x0][0x144] ;  /* 0x00005100ff077b82 */ /* 0x000ea20000000800 */
[----:B------:R-:W3:Y:S02]  /*0900*/  F2I.U32.TRUNC.NTZ R0, R0 ;  /* 0x0000000000007305 */ /* 0x000ee4000020f000 */
[----:B------:R-:W-:-:S04]  /*0910*/  IMAD R11, R11, R23, R10 ;  /* 0x000000170b0b7224 */ /* 0x000fc800078e020a */
[----:B------:R-:W-:Y:S01]  /*0920*/  IMAD.IADD R9, R9, 0x1, R11 ;  /* 0x0000000109097824 */ /* 0x000fe200078e020b */
[----:B------:R-:W4:Y:S01]  /*0930*/  LDC R24, c[0x0][0x608] ;  /* 0x00018200ff187b82 */ /* 0x000f220000000800 */
[----:B------:R-:W-:-:S03]  /*0940*/  IMAD.MOV.U32 R11, RZ, RZ, -0x1 ;  /* 0xffffffffff0b7424 */ /* 0x000fc600078e00ff */
[-CC-:B0-----:R-:W-:Y:S02]  /*0950*/  SHF.R.U64 R22, R8, R12.reuse, R9.reuse ;  /* 0x0000000c08167219 */ /* 0x181fe40000001209 */
[----:B------:R-:W-:Y:S02]  /*0960*/  I2FP.F32.U32 R8, R5 ;  /* 0x0000000500087245 */ /* 0x000fe40000201000 */
[----:B------:R-:W0:Y:S01]  /*0970*/  LDC R28, c[0x0][0x658] ;  /* 0x00019600ff1c7b82 */ /* 0x000e220000000800 */
[----:B-1----:R-:W-:Y:S01]  /*0980*/  ISETP.NE.U32.AND P0, PT, R30, RZ, PT ;  /* 0x000000ff1e00720c */ /* 0x002fe20003f05070 */
[----:B---3--:R-:W-:Y:S02]  /*0990*/  IMAD.MOV R10, RZ, RZ, -R0 ;  /* 0x000000ffff0a7224 */ /* 0x008fe400078e0a00 */
[----:B------:R-:W-:Y:S01]  /*09a0*/  FMUL R8, R8, UR4 ;  /* 0x0000000408087c20 */ /* 0x000fe20008400000 */
[----:B------:R-:W-:Y:S02]  /*09b0*/  SHF.R.U32.HI R9, RZ, R12, R9 ;  /* 0x0000000cff097219 */ /* 0x000fe40000011609 */
[----:B------:R-:W-:Y:S01]  /*09c0*/  ISETP.NE.AND.EX P0, PT, R31, RZ, PT, P0 ;  /* 0x000000ff1f00720c */ /* 0x000fe20003f05300 */
[----:B------:R1:W3:Y:S01]  /*09d0*/  F2I.U32.TRUNC.NTZ R15, R8 ;  /* 0x00000008000f7305 */ /* 0x0002e2000020f000 */
[----:B------:R-:W1:Y:S01]  /*09e0*/  LDC R20, c[0x0][0x148] ;  /* 0x00005200ff147b82 */ /* 0x000e620000000800 */
[----:B--2---:R-:W-:-:S07]  /*09f0*/  IMAD R0, R7, R10, R6 ;  /* 0x0000000a07007224 */ /* 0x004fce00078e0206 */
[----:B------:R-:W2:Y:S01]  /*0a00*/  LDC R26, c[0x0][0x600] ;  /* 0x00018000ff1a7b82 */ /* 0x000ea20000000800 */
[-CC-:B----4-:R-:W-:Y:S02]  /*0a10*/  SHF.R.U64 R32, R22, R24.reuse, R9.reuse ;  /* 0x0000001816207219 */ /* 0x190fe40000001209 */
[----:B------:R-:W-:Y:S01]  /*0a20*/  SHF.R.U32.HI R7, RZ, R24, R9 ;  /* 0x00000018ff077219 */ /* 0x000fe20000011609 */
[----:B------:R-:W-:-:S04]  /*0a30*/  IMAD.MOV.U32 R9, RZ, RZ, 0x1 ;  /* 0x00000001ff097424 */ /* 0x000fc800078e00ff */
[----:B------:R-:W4:Y:S01]  /*0a40*/  LDC R21, c[0x0][0x648] ;  /* 0x00019200ff157b82 */ /* 0x000f220000000800 */
[-C--:B0-----:R-:W-:Y:S02]  /*0a50*/  SHF.L.U32 R6, R11, R28.reuse, RZ ;  /* 0x0000001c0b067219 */ /* 0x081fe400000006ff */
[--C-:B------:R-:W-:Y:S02]  /*0a60*/  SHF.R.U64 R24, R32, R28, R7.reuse ;  /* 0x0000001c20187219 */ /* 0x100fe40000001207 */
[----:B------:R-:W-:Y:S02]  /*0a70*/  LOP3.LUT R13, RZ, R6, RZ, 0x33, !PT ;  /* 0x00000006ff0d7212 */ /* 0x000fe400078e33ff */
[-C--:B------:R-:W-:Y:S01]  /*0a80*/  SHF.R.U32.HI R7, RZ, R28.reuse, R7 ;  /* 0x0000001cff077219 */ /* 0x080fe20000011607 */
[----:B------:R-:W0:Y:S01]  /*0a90*/  LDC R23, c[0x0][0x638] ;  /* 0x00018e00ff177b82 */ /* 0x000e220000000800 */
[----:B------:R-:W-:Y:S01]  /*0aa0*/  SHF.L.U32 R12, R9, R28, RZ ;  /* 0x0000001c090c7219 */ /* 0x000fe200000006ff */
[----:B------:R-:W-:-:S06]  /*0ab0*/  IMAD.MOV.U32 R6, RZ, RZ, R24 ;  /* 0x000000ffff067224 */ /* 0x000fcc00078e0018 */
[----:B------:R-:W0:Y:S01]  /*0ac0*/  LDC R101, c[0x0][0x610] ;  /* 0x00018400ff657b82 */ /* 0x000e220000000800 */
[----:B-1-3--:R-:W-:Y:S05]  /*0ad0*/  @!P0 BRA `(.L_x_6) ;  /* 0x0000000000288947 */ /* 0x00afea0003800000 */
[----:B------:R-:W1:Y:S02]  /*0ae0*/  LDC R11, c[0x0][0x64c] ;  /* 0x00019300ff0b7b82 */ /* 0x000e640000000800 */
[----:B-1----:R-:W-:-:S05]  /*0af0*/  IADD3 R11, P0, R24, R11, RZ ;  /* 0x0000000b180b7210 */ /* 0x002fca0007f1e0ff */
        /* <DEDUP_REMOVED lines=8> */
.L_x_6:
[----:B----4-:R-:W-:Y:S01]  /*0b80*/  SHF.R.U64 R6, R6, R21, R7 ;  /* 0x0000001506067219 */ /* 0x010fe20000001207 */
[----:B--2---:R-:W-:Y:S01]  /*0b90*/  VIADD R7, R26, 0xffffffff ;  /* 0xffffffff1a077836 */ /* 0x004fe20000000000 */
[----:B------:R-:W-:Y:S01]  /*0ba0*/  LOP3.LUT R13, R32, R13, RZ, 0xc0, !PT ;  /* 0x0000000d200d7212 */ /* 0x000fe200078ec0ff */
[----:B------:R-:W-:Y:S02]  /*0bb0*/  IMAD.MOV R15, RZ, RZ, -R15 ;  /* 0x000000ffff0f7224 */ /* 0x000fe400078e0a0f */
[----:B------:R-:W-:Y:S02]  /*0bc0*/  IMAD.MOV R8, RZ, RZ, -R6 ;  /* 0x000000ffff087224 */ /* 0x000fe400078e0a06 */
[----:B------:R-:W-:Y:S01]  /*0bd0*/  IMAD R13, R12, R6, R13 ;  /* 0x000000060c0d7224 */ /* 0x000fe200078e020d */
[----:B------:R-:W-:Y:S01]  /*0be0*/  LOP3.LUT R6, R22, R7, RZ, 0xc0, !PT ;  /* 0x0000000716067212 */ /* 0x000fe200078ec0ff */
[----:B------:R-:W-:Y:S02]  /*0bf0*/  @P3 IMAD R0, R20, R15, R5 ;  /* 0x0000000f14003224 */ /* 0x000fe400078e0205 */
[----:B0-----:R-:W-:-:S02]  /*0c00*/  IMAD R5, R8, R23, R24 ;  /* 0x0000001708057224 */ /* 0x001fc400078e0218 */
[----:B------:R-:W-:Y:S02]  /*0c10*/  IMAD R101, R13, R101, R0 ;  /* 0x000000650d657224 */ /* 0x000fe400078e0200 */
[----:B------:R-:W-:Y:S02]  /*0c20*/  IMAD R6, R5, R26, R6 ;  /* 0x0000001a05067224 */ /* 0x000fe400078e0206 */
[----:B------:R-:W-:-:S03]  /*0c30*/  IMAD.MOV.U32 R0, RZ, RZ, 0x1 ;  /* 0x00000001ff007424 */ /* 0x000fc600078e00ff */
[----:B------:R-:W-:Y:S02]  /*0c40*/  SEL R100, R6, R101, !P3 ;  /* 0x0000006506647207 */ /* 0x000fe40005800000 */
[----:B------:R-:W-:-:S07]  /*0c50*/  SEL R101, R101, R6, !P3 ;  /* 0x0000000665657207 */ /* 0x000fce0005800000 */
.L_x_4:
[----:B------:R-:W-:-:S08]  /*0c60*/  NOP ;  /* 0x0000000000007918 */ /* 0x000fd00000000000 */
[----:B------:R-:W0:Y:S02]  /*0c70*/  USETMAXREG.TRY_ALLOC.CTAPOOL UP0, 0xe8 ;  /* 0x000000e8000079c8 */ /* 0x000e240008000600 */
[----:B0-----:R-:W-:-:S13]  /*0c80*/  PLOP3.LUT P0, PT, PT, PT, UP0, 0x80, 0x0 ;  /* 0x000000000000781c */ /* 0x001fda0003f0f008 */
[----:B------:R-:W-:Y:S05]  /*0c90*/  @!P0 BRA `(.L_x_4) ;  /* 0xfffffffc00f08947 */ /* 0x000fea000383ffff */
[----:B------:R-:W-:Y:S01]  /*0ca0*/  ULDC.64 UR4, c[0x0][0x598] ;  /* 0x0001660000047ab9 */ /* 0x000fe20000000a00 */
[----:B------:R-:W-:Y:S01]  /*0cb0*/  ULDC.64 UR38, c[0x0][0x208] ;  /* 0x0000820000267ab9 */ /* 0x000fe20000000a00 */
[----:B------:R-:W-:-:S04]  /*0cc0*/  ISETP.NE.U32.AND P0, PT, RZ, UR4, PT ;  /* 0x00000004ff007c0c */ /* 0x000fc8000bf05070 */
[----:B------:R-:W-:-:S13]  /*0cd0*/  ISETP.NE.AND.EX P0, PT, RZ, UR5, PT, P0 ;  /* 0x00000005ff007c0c */ /* 0x000fda000bf05300 */
[----:B------:R-:W-:Y:S05]  /*0ce0*/  @!P0 BRA `(.L_x_7) ;  /* 0x00000000001c8947 */ /* 0x000fea0003800000 */
[----:B------:R-:W0:Y:S02]  /*0cf0*/  LDC.64 R6, c[0x0][0x598] ;  /* 0x00016600ff067b82 */ /* 0x000e240000000a00 */
[----:B0-----:R-:W2:Y:S02]  /*0d00*/  LDG.E.64 R6, desc[UR38][R6.64] ;  /* 0x0000002606067981 */ /* 0x001ea4000c1e1b00 */
[----:B--2---:R-:W-:-:S04]  /*0d10*/  ISETP.NE.U32.AND P0, PT, R6, RZ, PT ;  /* 0x000000ff0600720c */ /* 0x004fc80003f05070 */
[----:B------:R-:W-:-:S13]  /*0d20*/  ISETP.NE.AND.EX P0, PT, R7, RZ, PT, P0 ;  /* 0x000000ff0700720c */ /* 0x000fda0003f05300 */
[----:B------:R-:W-:Y:S05]  /*0d30*/  @!P0 BRA `(.L_x_7) ;  /* 0x0000000000088947 */ /* 0x000fea0003800000 */
[----:B------:R0:W5:Y:S01]  /*0d40*/  LD.E R19, desc[UR38][R6.64] ;  /* 0x0000002606137980 */ /* 0x000162000c101900 */
[----:B------:R-:W-:Y:S05]  /*0d50*/  BRA `(.L_x_8) ;  /* 0x0000000000247947 */ /* 0x000fea0003800000 */
.L_x_7:
[----:B------:R-:W-:Y:S02]  /*0d60*/  ULDC.64 UR4, c[0x0][0x588] ;  /* 0x0001620000047ab9 */ /* 0x000fe40000000a00 */
[----:B------:R-:W-:-:S04]  /*0d70*/  ISETP.NE.U32.AND P0, PT, RZ, UR4, PT ;  /* 0x00000004ff007c0c */ /* 0x000fc8000bf05070 */
[----:B------:R-:W-:-:S13]  /*0d80*/  ISETP.NE.AND.EX P0, PT, RZ, UR5, PT, P0 ;  /* 0x00000005ff007c0c */ /* 0x000fda000bf05300 */
[----:B------:R-:W-:Y:S05]  /*0d90*/  @!P0 BRA `(.L_x_9) ;  /* 0x00000000000c8947 */ /* 0x000fea0003800000 */
[----:B------:R-:W0:Y:S02]  /*0da0*/  LDC.64 R6, c[0x0][0x588] ;  /* 0x00016200ff067b82 */ /* 0x000e240000000a00 */
[----:B0-----:R1:W5:Y:S01]  /*0db0*/  LDG.E R19, desc[UR38][R6.64] ;  /* 0x0000002606137981 */ /* 0x001362000c1e1900 */
[----:B------:R-:W-:Y:S05]  /*0dc0*/  BRA `(.L_x_8) ;  /* 0x0000000000087947 */ /* 0x000fea0003800000 */
.L_x_9:
[----:B------:R-:W-:Y:S02]  /*0dd0*/  ULDC UR4, c[0x0][0x580] ;  /* 0x0001600000047ab9 */ /* 0x000fe40000000800 */
[----:B------:R-:W-:-:S07]  /*0de0*/  IMAD.U32 R19, RZ, RZ, UR4 ;  /* 0x00000004ff137e24 */ /* 0x000fce000f8e00ff */
.L_x_8:
[----:B------:R-:W-:Y:S02]  /*0df0*/  ULDC.64 UR4, c[0x0][0x5a0] ;  /* 0x0001680000047ab9 */ /* 0x000fe40000000a00 */
[----:B------:R-:W-:-:S04]  /*0e00*/  ISETP.NE.U32.AND P0, PT, RZ, UR4, PT ;  /* 0x00000004ff007c0c */ /* 0x000fc8000bf05070 */
[----:B------:R-:W-:-:S13]  /*0e10*/  ISETP.NE.AND.EX P0, PT, RZ, UR5, PT, P0 ;  /* 0x00000005ff007c0c */ /* 0x000fda000bf05300 */
[----:B------:R-:W-:Y:S05]  /*0e20*/  @!P0 BRA `(.L_x_10) ;  /* 0x00000000001c8947 */ /* 0x000fea0003800000 */
[----:B01----:R-:W0:Y:S02]  /*0e30*/  LDC.64 R6, c[0x0][0x5a0] ;  /* 0x00016800ff067b82 */ /* 0x003e240000000a00 */
[----:B0-----:R-:W2:Y:S02]  /*0e40*/  LDG.E.64 R6, desc[UR38][R6.64] ;  /* 0x0000002606067981 */ /* 0x001ea4000c1e1b00 */
[----:B--2---:R-:W-:-:S04]  /*0e50*/  ISETP.NE.U32.AND P0, PT, R6, RZ, PT ;  /* 0x000000ff0600720c */ /* 0x004fc80003f05070 */
[----:B------:R-:W-:-:S13]  /*0e60*/  ISETP.NE.AND.EX P0, PT, R7, RZ, PT, P0 ;  /* 0x000000ff0700720c */ /* 0x000fda0003f05300 */
[----:B------:R-:W-:Y:S05]  /*0e70*/  @!P0 BRA `(.L_x_10) ;  /* 0x0000000000088947 */ /* 0x000fea0003800000 */
[----:B------:R0:W5:Y:S01]  /*0e80*/  LD.E R88, desc[UR38][R6.64] ;  /* 0x0000002606587980 */ /* 0x000162000c101900 */
[----:B------:R-:W-:Y:S05]  /*0e90*/  BRA `(.L_x_11) ;  /* 0x0000000000247947 */ /* 0x000fea0003800000 */
.L_x_10:
[----:B------:R-:W-:Y:S02]  /*0ea0*/  ULDC.64 UR4, c[0x0][0x590] ;  /* 0x0001640000047ab9 */ /* 0x000fe40000000a00 */
[----:B------:R-:W-:-:S04]  /*0eb0*/  ISETP.NE.U32.AND P0, PT, RZ, UR4, PT ;  /* 0x00000004ff007c0c */ /* 0x000fc8000bf05070 */
[----:B------:R-:W-:-:S13]  /*0ec0*/  ISETP.NE.AND.EX P0, PT, RZ, UR5, PT, P0 ;  /* 0x00000005ff007c0c */ /* 0x000fda000bf05300 */
[----:B------:R-:W-:Y:S05]  /*0ed0*/  @!P0 BRA `(.L_x_12) ;  /* 0x00000000000c8947 */ /* 0x000fea0003800000 */
[----:B------:R-:W2:Y:S02]  /*0ee0*/  LDC.64 R88, c[0x0][0x590] ;  /* 0x00016400ff587b82 */ /* 0x000ea40000000a00 */
[----:B--2---:R2:W5:Y:S01]  /*0ef0*/  LDG.E R88, desc[UR38][R88.64] ;  /* 0x0000002658587981 */ /* 0x004562000c1e1900 */
[----:B------:R-:W-:Y:S05]  /*0f00*/  BRA `(.L_x_11) ;  /* 0x0000000000087947 */ /* 0x000fea0003800000 */
.L_x_12:
[----:B------:R-:W-:Y:S02]  /*0f10*/  ULDC UR4, c[0x0][0x584] ;  /* 0x0001610000047ab9 */ /* 0x000fe40000000800 */
[----:B------:R-:W-:-:S07]  /*0f20*/  IMAD.U32 R88, RZ, RZ, UR4 ;  /* 0x00000004ff587e24 */ /* 0x000fce000f8e00ff */
.L_x_11:
[----:B------:R-:W-:-:S13]  /*0f30*/  LOP3.LUT P0, RZ, R0, 0xff, RZ, 0xc0, !PT ;  /* 0x000000ff00ff7812 */ /* 0x000fda000780c0ff */
[----:B------:R-:W-:Y:S05]  /*0f40*/  @!P0 EXIT ;  /* 0x000000000000894d */ /* 0x000fea0003800000 */
[----:B------:R-:W3:Y:S01]  /*0f50*/  LDC R90, c[0x0][0x658] ;  /* 0x00019600ff5a7b82 */ /* 0x000ee20000000800 */
[----:B------:R-:W-:Y:S01]  /*0f60*/  ULDC.64 UR6, c[0x0][0x288] ;  /* 0x0000a20000067ab9 */ /* 0x000fe20000000a00 */
[----:B------:R-:W-:Y:S01]  /*0f70*/  LOP3.LUT R14, R14, 0x1, RZ, 0xc0, !PT ;  /* 0x000000010e0e7812 */ /* 0x000fe200078ec0ff */
[----:B------:R-:W-:Y:S01]  /*0f80*/  UIADD3 UR4, UR7, 0x3f, URZ ;  /* 0x0000003f07047890 */ /* 0x000fe2000fffe03f */
[----:B------:R-:W-:Y:S01]  /*0f90*/  SHF.R.U32.HI R0, RZ, 0x2, R3 ;  /* 0x00000002ff007819 */ /* 0x000fe20000011603 */
[----:B01----:R-:W-:Y:S01]  /*0fa0*/  IMAD.MOV.U32 R7, RZ, RZ, -0x1 ;  /* 0xffffffffff077424 */ /* 0x003fe200078e00ff */
[----:B------:R-:W-:Y:S01]  /*0fb0*/  SHF.R.U32.HI R4, RZ, 0x1, R4 ;  /* 0x00000001ff047819 */ /* 0x000fe20000011604 */
[----:B------:R-:W-:Y:S01]  /*0fc0*/  USHF.R.S32.HI UR5, URZ, 0x1f, UR4 ;  /* 0x0000001f3f057899 */ /* 0x000fe20008011404 */
[----:B------:R-:W0:Y:S01]  /*0fd0*/  LDC.64 R92, c[0x0][0x5c8] ;  /* 0x00017200ff5c7b82 */ /* 0x000e220000000a00 */
[----:B------:R-:W-:Y:S01]  /*0fe0*/  IMAD.SHL.U32 R5, R14, 0x40, RZ ;  /* 0x000000400e057824 */ /* 0x000fe200078e00ff */
[----:B------:R-:W-:Y:S01]  /*0ff0*/  LOP3.LUT R0, R0, 0x7, RZ, 0xc0, !PT ;  /* 0x0000000700007812 */ /* 0x000fe200078ec0ff */
[----:B------:R-:W-:Y:S01]  /*1000*/  ULEA.HI UR5, UR5, UR4, URZ, 0x6 ;  /* 0x0000000405057291 */ /* 0x000fe2000f8f303f */
[----:B------:R-:W-:Y:S01]  /*1010*/  LOP3.LUT R23, R4, 0x30, RZ, 0xc0, !PT ;  /* 0x0000003004177812 */ /* 0x000fe200078ec0ff */
[----:B------:R-:W-:Y:S01]  /*1020*/  IMAD.MOV.U32 R9, RZ, RZ, 0x1 ;  /* 0x00000001ff097424 */ /* 0x000fe200078e00ff */
[--C-:B------:R-:W-:Y:S01]  /*1030*/  LOP3.LUT R22, R5, 0x40, R0.reuse, 0xe2, !PT ;  /* 0x0000004005167812 */ /* 0x100fe200078ee200 */
[----:B------:R-:W-:Y:S01]  /*1040*/  USHF.R.S32.HI UR43, URZ, 0x6, UR5 ;  /* 0x000000063f2b7899 */ /* 0x000fe20008011405 */
[----:B------:R-:W1:Y:S01]  /*1050*/  LDC R95, c[0x0][0x600] ;  /* 0x00018000ff5f7b82 */ /* 0x000e620000000800 */
[-C--:B------:R-:W-:Y:S01]  /*1060*/  IADD3 R5, RZ, -R23.reuse, -R0 ;  /* 0x80000017ff057210 */ /* 0x080fe20007ffe800 */
[----:B------:R-:W-:Y:S01]  /*1070*/  IMAD.U32 R6, RZ, RZ, UR6 ;  /* 0x00000006ff067e24 */ /* 0x000fe2000f8e00ff */
[C---:B--2---:R-:W-:Y:S01]  /*1080*/  LOP3.LUT R89, R3.reuse, 0x3, RZ, 0xc0, !PT ;  /* 0x0000000303597812 */ /* 0x044fe200078ec0ff */
[----:B------:R-:W-:Y:S01]  /*1090*/  UISETP.LT.AND UP0, UPT, UR43, 0x1, UPT ;  /* 0x000000012b00788c */ /* 0x000fe2000bf01270 */
[----:B------:R-:W-:Y:S01]  /*10a0*/  LOP3.LUT R94, R3, 0x80, RZ, 0xc0, !PT ;  /* 0x00000080035e7812 */ /* 0x000fe200078ec0ff */
[----:B------:R-:W-:Y:S01]  /*10b0*/  IMAD R5, R14, -0x40, R5 ;  /* 0xffffffc00e057824 */ /* 0x000fe200078e0205 */
[----:B------:R-:W-:Y:S01]  /*10c0*/  ULDC UR4, c[0x0][0x284] ;  /* 0x0000a10000047ab9 */ /* 0x000fe20000000800 */
[-C--:B---3--:R-:W-:Y:S01]  /*10d0*/  SHF.L.U32 R7, R7, R90.reuse, RZ ;  /* 0x0000005a07077219 */ /* 0x088fe200000006ff */
[----:B------:R-:W-:Y:S01]  /*10e0*/  USEL UR44, UR43, 0x1, UP0 ;  /* 0x000000012b2c7887 */ /* 0x000fe20008000000 */
[----:B------:R-:W-:Y:S01]  /*10f0*/  LOP3.LUT R22, R22, R23, RZ, 0xfc, !PT ;  /* 0x0000001716167212 */ /* 0x000fe200078efcff */
[----:B------:R-:W-:Y:S01]  /*1100*/  IMAD R89, R89, -0x2, R6 ;  /* 0xfffffffe59597824 */ /* 0x000fe200078e0206 */
[----:B------:R-:W-:Y:S01]  /*1110*/  SHF.L.U32 R90, R9, R90, RZ ;  /* 0x0000005a095a7219 */ /* 0x000fe200000006ff */
[----:B------:R-:W-:Y:S01]  /*1120*/  VIADD R97, R5, UR4 ;  /* 0x0000000405617c36 */ /* 0x000fe20008000000 */
[----:B------:R-:W-:Y:S01]  /*1130*/  LOP3.LUT R98, R18, 0x1, RZ, 0xfc, !PT ;  /* 0x0000000112627812 */ /* 0x000fe200078efcff */
[----:B------:R-:W-:Y:S01]  /*1140*/  IMAD.MOV.U32 R23, RZ, RZ, RZ ;  /* 0x000000ffff177224 */ /* 0x000fe200078e00ff */
[C---:B0-----:R-:W-:Y:S01]  /*1150*/  SHF.L.U64.HI R91, R92.reuse, 0x3, R93 ;  /* 0x000000035c5b7819 */ /* 0x041fe2000001025d */
[----:B------:R-:W-:Y:S01]  /*1160*/  IMAD.SHL.U32 R92, R92, 0x8, RZ ;  /* 0x000000085c5c7824 */ /* 0x000fe200078e00ff */
[----:B------:R-:W-:Y:S01]  /*1170*/  SHF.R.U32.HI R94, RZ, 0x7, R94 ;  /* 0x00000007ff5e7819 */ /* 0x000fe2000001165e */
[----:B------:R-:W-:Y:S01]  /*1180*/  IMAD.SHL.U32 R93, R3, 0x2, RZ ;  /* 0x00000002035d7824 */ /* 0x000fe200078e00ff */
[----:B------:R-:W-:Y:S01]  /*1190*/  LOP3.LUT R96, RZ, R7, RZ, 0x33, !PT ;  /* 0x00000007ff607212 */ /* 0x000fe200078e33ff */
[----:B------:R-:W-:Y:S01]  /*11a0*/  UIADD3 UR44, UR43, -UR44, URZ ;  /* 0x8000002c2b2c7290 */ /* 0x000fe2000fffe03f */
[----:B------:R-:W-:Y:S01]  /*11b0*/  UMOV UR40, URZ ;  /* 0x0000003f00287c82 */ /* 0x000fe20008000000 */
[----:B-1----:R-:W-:Y:S01]  /*11c0*/  VIADD R95, R95, 0xffffffff ;  /* 0xffffffff5f5f7836 */ /* 0x002fe20000000000 */
[----:B------:R-:W-:-:S09]  /*11d0*/  UMOV UR41, URZ ;  /* 0x0000003f00297c82 */ /* 0x000fd20008000000 */
.L_x_158:
[----:B0-----:R-:W0:Y:S01]  /*11e0*/  SHFL.IDX PT, R0, R94, RZ, 0x1f ;  /* 0x00001fff5e007589 */ /* 0x001e2200000e0000 */
[----:B-1----:R-:W1:Y:S01]  /*11f0*/  S2UR UR7, SR_CgaCtaId ;  /* 0x00000000000779c3 */ /* 0x002e620000008800 */
[----:B------:R-:W-:Y:S01]  /*1200*/  UMOV UR6, 0x400 ;  /* 0x0000040000067882 */ /* 0x000fe20000000000 */
[----:B0-----:R-:W-:Y:S01]  /*1210*/  R2UR UR4, R0 ;  /* 0x00000000000472ca */ /* 0x001fe200000e0000 */
[----:B-1----:R-:W-:-:S12]  /*1220*/  ULEA UR46, UR7, UR6, 0x18 ;  /* 0x00000006072e7291 */ /* 0x002fd8000f8ec03f */
[----:B------:R-:W-:-:S04]  /*1230*/  ULEA.HI UR5, UR4, UR4, URZ, 0x1 ;  /* 0x0000000404057291 */ /* 0x000fc8000f8f083f */
[----:B------:R-:W-:-:S04]  /*1240*/  ULOP3.LUT UR5, UR5, 0x7fffe, URZ, 0xc0, !UPT ;  /* 0x0007fffe05057892 */ /* 0x000fc8000f8ec03f */
[----:B------:R-:W-:-:S03]  /*1250*/  UIADD3 UR5, UR4, -UR5, URZ ;  /* 0x8000000504057290 */ /* 0x000fc6000fffe03f */
[----:B------:R-:W-:Y:S01]  /*1260*/  ULDC UR4, c[0x0][0x28c] ;  /* 0x0000a30000047ab9 */ /* 0x000fe20000000800 */
[----:B------:R-:W-:Y:S01]  /*1270*/  ULEA UR5, UR5, UR46, 0xd ;  /* 0x0000002e05057291 */ /* 0x000fe2000f8e683f */
[----:B------:R-:W-:-:S03]  /*1280*/  ISETP.LT.AND P0, PT, RZ, UR4, PT ;  /* 0x00000004ff007c0c */ /* 0x000fc6000bf01270 */
[----:B------:R-:W-:-:S04]  /*1290*/  UIADD3 UR5, UR5, 0x100, URZ ;  /* 0x0000010005057890 */ /* 0x000fc8000fffe03f */
[----:B------:R-:W-:-:S04]  /*12a0*/  USHF.R.U32.HI UR5, URZ, 0x4, UR5 ;  /* 0x000000043f057899 */ /* 0x000fc80008011605 */
[----:B------:R-:W-:Y:S02]  /*12b0*/  ULOP3.LUT UR45, UR5, 0x3fff, URZ, 0xc0, !UPT ;  /* 0x00003fff052d7892 */ /* 0x000fe4000f8ec03f */
[----:B--2345:R-:W-:Y:S10]  /*12c0*/  @P0 BRA `(.L_x_13) ;  /* 0x0000000000400947 */ /* 0x03cff40003800000 */
[----:B------:R-:W-:Y:S01]  /*12d0*/  MOV R0, 0x0 ;  /* 0x0000000000007802 */ /* 0x000fe20000000f00 */
[----:B------:R-:W-:Y:S01]  /*12e0*/  ULDC.64 UR4, c[0x4][0x68] ;  /* 0x01001a0000047ab9 */ /* 0x000fe20000000a00 */
[----:B------:R-:W-:Y:S01]  /*12f0*/  ULDC.64 UR6, c[0x4][0x8] ;  /* 0x0100020000067ab9 */ /* 0x000fe20000000a00 */
[----:B------:R-:W-:Y:S01]  /*1300*/  IMAD.U32 R4, RZ, RZ, UR4 ;  /* 0x00000004ff047e24 */ /* 0x000fe2000f8e00ff */
[----:B------:R0:W1:Y:S01]  /*1310*/  LDC.64 R14, c[0x4][R0] ;  /* 0x01000000000e7b82 */ /* 0x0000620000000a00 */
[----:B------:R-:W-:Y:S01]  /*1320*/  IMAD.U32 R5, RZ, RZ, UR5 ;  /* 0x00000005ff057e24 */ /* 0x000fe2000f8e00ff */
[----:B------:R-:W-:Y:S01]  /*1330*/  ULDC.64 UR4, c[0x4][0x70] ;  /* 0x01001c0000047ab9 */ /* 0x000fe20000000a00 */
[----:B------:R-:W-:Y:S02]  /*1340*/  IMAD.U32 R10, RZ, RZ, UR6 ;  /* 0x00000006ff0a7e24 */ /* 0x000fe4000f8e00ff */
[----:B------:R-:W-:Y:S02]  /*1350*/  IMAD.U32 R6, RZ, RZ, UR4 ;  /* 0x00000004ff067e24 */ /* 0x000fe4000f8e00ff */
[----:B------:R-:W-:-:S02]  /*1360*/  IMAD.U32 R7, RZ, RZ, UR5 ;  /* 0x00000005ff077e24 */ /* 0x000fc4000f8e00ff */
[----:B------:R-:W-:Y:S02]  /*1370*/  IMAD.U32 R11, RZ, RZ, UR7 ;  /* 0x00000007ff0b7e24 */ /* 0x000fe4000f8e00ff */
[----:B------:R-:W-:Y:S02]  /*1380*/  IMAD.MOV.U32 R8, RZ, RZ, 0x1e1 ;  /* 0x000001e1ff087424 */ /* 0x000fe400078e00ff */
[----:B------:R-:W-:Y:S02]  /*1390*/  IMAD.MOV.U32 R12, RZ, RZ, 0x1 ;  /* 0x00000001ff0c7424 */ /* 0x000fe400078e00ff */
[----:B0-----:R-:W-:-:S07]  /*13a0*/  IMAD.MOV.U32 R13, RZ, RZ, RZ ;  /* 0x000000ffff0d7224 */ /* 0x001fce00078e00ff */
[----:B------:R-:W-:-:S07]  /*13b0*/  LEPC R20, `(.L_x_13) ;  /* 0x000000001014794e */ /* 0x000fce0000000000 */
[----:B-1---5:R-:W-:Y:S05]  /*13c0*/  CALL.ABS.NOINC R14 ;  /* 0x000000000e007343 */ /* 0x022fea0003c00000 */
.L_x_13:
[----:B------:R-:W-:-:S13]  /*13d0*/  ISETP.NE.AND P0, PT, R98, 0x3, PT ;  /* 0x000000036200780c */ /* 0x000fda0003f05270 */
[----:B------:R-:W-:Y:S05]  /*13e0*/  @!P0 BRA `(.L_x_14) ;  /* 0x0000000000048947 */ /* 0x000fea0003800000 */
[----:B------:R-:W-:Y:S01]  /*13f0*/  BPT.TRAP 0x1 ;  /* 0x000000040000795c */ /* 0x000fe20000300000 */
.L_x_14:
[----:B------:R-:W-:Y:S02]  /*1400*/  IMAD.U32 R3, RZ, RZ, UR41 ;  /* 0x00000029ff037e24 */ /* 0x000fe4000f8e00ff */
[----:B------:R-:W-:-:S03]  /*1410*/  IMAD.U32 R0, RZ, RZ, UR40 ;  /* 0x00000028ff007e24 */ /* 0x000fc6000f8e00ff */
[----:B------:R-:W-:Y:S02]  /*1420*/  LEA R3, R3, UR46, 0x3 ;  /* 0x0000002e03037c11 */ /* 0x000fe4000f8e18ff */
[----:B------:R-:W-:-:S04]  /*1430*/  SHF.L.U32 R0, R0, 0x1f, RZ ;  /* 0x0000001f00007819 */ /* 0x000fc800000006ff */
[----:B------:R0:W1:Y:S01]  /*1440*/  SYNCS.PHASECHK.TRANS64.TRYWAIT P1, [R3+URZ], R0 ;  /* 0x00000000030075a7 */ /* 0x000062000802017f */
[----:B------:R-:W-:Y:S05]  /*1450*/  @!P0 BRA `(.L_x_15) ;  /* 0x0000000000048947 */ /* 0x000fea0003800000 */
[----:B------:R-:W-:Y:S01]  /*1460*/  BPT.TRAP 0x1 ;  /* 0x000000040000795c */ /* 0x000fe20000300000 */
.L_x_15:
[----:B------:R-:W-:-:S05]  /*1470*/  IMAD.U32 R4, RZ, RZ, UR44 ;  /* 0x0000002cff047e24 */ /* 0x000fca000f8e00ff */
[----:B------:R-:W-:Y:S01]  /*1480*/  ISETP.GE.AND P2, PT, R4, 0x1, PT ;  /* 0x000000010400780c */ /* 0x000fe20003f46270 */
[----:B-1----:R-:W-:-:S12]  /*1490*/  @P1 BRA `(.L_x_16) ;  /* 0x0000000000081947 */ /* 0x002fd80003800000 */
[----:B------:R-:W1:Y:S02]  /*14a0*/  SYNCS.PHASECHK.TRANS64.TRYWAIT P1, [R3+URZ], R0 ;  /* 0x00000000030075a7 */ /* 0x000e64000802017f */
[----:B-1----:R-:W-:Y:S05]  /*14b0*/  @!P1 BRA `(.L_x_17) ;  /* 0x0000006400c49947 */ /* 0x002fea0003800000 */
.L_x_16:
[----:B------:R-:W-:Y:S05]  /*14c0*/  WARPSYNC.ALL ;  /* 0x0000000000007948 */ /* 0x000fea0003800000 */
[----:B------:R-:W-:Y:S01]  /*14d0*/  UIADD3 UR4, UR46, 0x14100, URZ ;  /* 0x000141002e047890 */ /* 0x000fe2000fffe03f */
[----:B------:R-:W-:Y:S01]  /*14e0*/  WARPGROUP.ARRIVE ;  /* 0x00000000000079c5 */ /* 0x000fe20000000000 */
[----:B------:R-:W-:Y:S02]  /*14f0*/  ULEA UR5, UR41, UR45, 0xa ;  /* 0x0000002d29057291 */ /* 0x000fe4000f8e503f */
[----:B------:R-:W-:Y:S01]  /*1500*/  USHF.R.U32.HI UR4, URZ, 0x4, UR4 ;  /* 0x000000043f047899 */ /* 0x000fe20008011604 */
[----:B------:R-:W-:Y:S01]  /*1510*/  UMOV UR9, 0x40000040 ;  /* 0x4000004000097882 */ /* 0x000fe20000000000 */
[----:B------:R-:W-:-:S02]  /*1520*/  UMOV UR11, 0x40000040 ;  /* 0x40000040000b7882 */ /* 0x000fc40000000000 */
[----:B------:R-:W-:Y:S01]  /*1530*/  ULOP3.LUT UR4, UR4, 0x3fff, URZ, 0xc0, !UPT ;  /* 0x00003fff04047892 */ /* 0x000fe2000f8ec03f */
[----:B------:R-:W-:-:S03]  /*1540*/  UMOV UR8, UR5 ;  /* 0x0000000500087c82 */ /* 0x000fc60008000000 */
[----:B------:R-:W-:-:S04]  /*1550*/  ULOP3.LUT UR4, UR4, 0x10000, URZ, 0xfc, !UPT ;  /* 0x0001000004047892 */ /* 0x000fc8000f8efc3f */
[----:B------:R-:W-:-:S07]  /*1560*/  ULEA UR6, UR41, UR4, 0xa ;  /* 0x0000000429067291 */ /* 0x000fce000f8e503f */
[----:B------:R-:W-:Y:S02]  /*1570*/  UMOV UR10, UR6 ;  /* 0x00000006000a7c82 */ /* 0x000fe40008000000 */
[----:B------:R-:W-:Y:S01]  /*1580*/  HGMMA.64x128x16.F32 R24, gdesc[UR8].tnspA, RZ, !UPT, gsb0 ;  /* 0x21e00000081879f0 */ /* 0x000fe2000c0008ff */
[----:B------:R-:W-:Y:S02]  /*1590*/  UIADD3 UR8, UR5, 0x80, URZ ;  /* 0x0000008005087890 */ /* 0x000fe4000fffe03f */
[----:B------:R-:W-:Y:S01]  /*15a0*/  UIADD3 UR10, UR6, 0x2, URZ ;  /* 0x00000002060a7890 */ /* 0x000fe2000fffe03f */
[----:B------:R-:W-:Y:S01]  /*15b0*/  UMOV UR9, 0x40000040 ;  /* 0x4000004000097882 */ /* 0x000fe20000000000 */
[----:B------:R-:W-:Y:S01]  /*15c0*/  UMOV UR11, 0x40000040 ;  /* 0x40000040000b7882 */ /* 0x000fe20000000000 */
[----:B------:R-:W-:Y:S02]  /*15d0*/  WARPGROUP.DEPBAR.LE gsb0, 0x0 ;  /* 0x00008000000079c5 */ /* 0x000fe40000010000 */
[----:B------:R-:W-:-:S06]  /*15e0*/  WARPGROUP.ARRIVE ;  /* 0x00000000000079c5 */ /* 0x000fcc0000000000 */
[----:B------:R-:W-:Y:S01]  /*15f0*/  HGMMA.64x128x16.F32 R24, gdesc[UR8].tnspA, R24, gsb0 ;  /* 0x21e00000081879f0 */ /* 0x000fe20008000818 */
        /* <DEDUP_REMOVED lines=13> */
[----:B------:R-:W-:Y:S03]  /*16d0*/  HGMMA.64x128x16.F32 R24, gdesc[UR8].tnspA, R24, gsb0 ;  /* 0x21e00000081879f0 */ /* 0x000fe60008000818 */
[----:B------:R-:W-:Y:S02]  /*16e0*/  WARPGROUP.DEPBAR.LE gsb0, 0x0 ;  /* 0x00008000000079c5 */ /* 0x000fe40000010000 */
[----:B------:R-:W-:Y:S05]  /*16f0*/  @!P2 BRA `(.L_x_18) ;  /* 0x00000004001ca947 */ /* 0x000fea0003800000 */
[----:B------:R-:W-:Y:S01]  /*1700*/  UIADD3 UR5, UR41, 0x1, URZ ;  /* 0x0000000129057890 */ /* 0x000fe2000fffe03f */
[----:B01----:R-:W-:-:S03]  /*1710*/  IMAD.U32 R0, RZ, RZ, UR44 ;  /* 0x0000002cff007e24 */ /* 0x003fc6000f8e00ff */
[----:B------:R-:W-:-:S04]  /*1720*/  UISETP.NE.AND UP0, UPT, UR5, 0x5, UPT ;  /* 0x000000050500788c */ /* 0x000fc8000bf05270 */
[----:B------:R-:W-:Y:S02]  /*1730*/  USEL UR6, URZ, 0x1, UP0 ;  /* 0x000000013f067887 */ /* 0x000fe40008000000 */
[----:B------:R-:W-:Y:S02]  /*1740*/  USEL UR5, UR5, URZ, UP0 ;  /* 0x0000003f05057287 */ /* 0x000fe40008000000 */
[----:B------:R-:W-:-:S06]  /*1750*/  ULOP3.LUT UR6, UR40, UR6, URZ, 0x3c, !UPT ;  /* 0x0000000628067292 */ /* 0x000fcc000f8e3c3f */
[----:B------:R-:W-:Y:S01]  /*1760*/  IMAD.U32 R5, RZ, RZ, UR6 ;  /* 0x00000006ff057e24 */ /* 0x000fe2000f8e00ff */
[----:B------:R-:W-:-:S06]  /*1770*/  UMOV UR6, UR41 ;  /* 0x0000002900067c82 */ /* 0x000fcc0008000000 */
.L_x_25:
[----:B01----:R-:W-:Y:S05]  /*1780*/  @!P0 BRA `(.L_x_19) ;  /* 0x0000000000048947 */ /* 0x003fea0003800000 */
[----:B------:R-:W-:Y:S01]  /*1790*/  BPT.TRAP 0x1 ;  /* 0x000000040000795c */ /* 0x000fe20000300000 */
.L_x_19:
[----:B------:R-:W0:Y:S01]  /*17a0*/  S2UR UR8, SR_CgaCtaId ;  /* 0x00000000000879c3 */ /* 0x000e220000008800 */
[----:B------:R-:W-:Y:S01]  /*17b0*/  UMOV UR7, 0x400 ;  /* 0x0000040000077882 */ /* 0x000fe20000000000 */
[----:B------:R-:W-:Y:S01]  /*17c0*/  SHF.L.U32 R3, R5, 0x1f, RZ ;  /* 0x0000001f05037819 */ /* 0x000fe200000006ff */
[----:B0-----:R-:W-:-:S04]  /*17d0*/  ULEA UR13, UR8, UR7, 0x18 ;  /* 0x00000007080d7291 */ /* 0x001fc8000f8ec03f */
[----:B------:R-:W-:-:S09]  /*17e0*/  ULEA UR7, UR5, UR13, 0x3 ;  /* 0x0000000d05077291 */ /* 0x000fd2000f8e183f */
[----:B------:R0:W1:Y:S01]  /*17f0*/  SYNCS.PHASECHK.TRANS64.TRYWAIT P1, [UR7], R3 ;  /* 0x00000003ff0075a7 */ /* 0x0000620008020147 */
[----:B------:R-:W-:Y:S05]  /*1800*/  @!P0 BRA `(.L_x_20) ;  /* 0x0000000000048947 */ /* 0x000fea0003800000 */
[----:B------:R-:W-:Y:S01]  /*1810*/  BPT.TRAP 0x1 ;  /* 0x000000040000795c */ /* 0x000fe20000300000 */
.L_x_20:
[----:B-1----:R-:W-:Y:S05]  /*1820*/  @P1 BRA `(.L_x_21) ;  /* 0x0000000000081947 */ /* 0x002fea0003800000 */
[----:B------:R-:W1:Y:S02]  /*1830*/  SYNCS.PHASECHK.TRANS64.TRYWAIT P1, [UR7], R3 ;  /* 0x00000003ff0075a7 */ /* 0x000e640008020147 */
[----:B-1----:R-:W-:Y:S05]  /*1840*/  @!P1 BRA `(.L_x_22) ;  /* 0x0000006000f49947 */ /* 0x002fea0003800000 */
.L_x_21:
[----:B------:R-:W-:Y:S01]  /*1850*/  ULEA UR7, UR5, UR45, 0xa ;  /* 0x0000002d05077291 */ /* 0x000fe2000f8e503f */
[----:B------:R-:W-:Y:S01]  /*1860*/  WARPGROUP.ARRIVE ;  /* 0x00000000000079c5 */ /* 0x000fe20000000000 */
[----:B------:R-:W-:Y:S01]  /*1870*/  ULEA UR12, UR5, UR4, 0xa ;  /* 0x00000004050c7291 */ /* 0x000fe2000f8e503f */
[----:B------:R-:W-:Y:S01]  /*1880*/  UMOV UR9, 0x40000040 ;  /* 0x4000004000097882 */ /* 0x000fe20000000000 */
[----:B------:R-:W-:-:S03]  /*1890*/  UMOV UR11, 0x40000040 ;  /* 0x40000040000b7882 */ /* 0x000fc60000000000 */
[----:B------:R-:W-:Y:S02]  /*18a0*/  UMOV UR8, UR7 ;  /* 0x0000000700087c82 */ /* 0x000fe40008000000 */
[----:B------:R-:W-:Y:S02]  /*18b0*/  UMOV UR10, UR12 ;  /* 0x0000000c000a7c82 */ /* 0x000fe40008000000 */
[----:B------:R-:W-:Y:S01]  /*18c0*/  HGMMA.64x128x16.F32 R24, gdesc[UR8].tnspA, R24, gsb0 ;  /* 0x21e00000081879f0 */ /* 0x000fe20008000818 */
[----:B------:R-:W-:Y:S02]  /*18d0*/  UIADD3 UR8, UR7, 0x80, URZ ;  /* 0x0000008007087890 */ /* 0x000fe4000fffe03f */
[----:B------:R-:W-:Y:S01]  /*18e0*/  UIADD3 UR10, UR12, 0x2, URZ ;  /* 0x000000020c0a7890 */ /* 0x000fe2000fffe03f */
[----:B------:R-:W-:Y:S01]  /*18f0*/  UMOV UR9, 0x40000040 ;  /* 0x4000004000097882 */ /* 0x000fe20000000000 */
[----:B------:R-:W-:Y:S01]  /*1900*/  UMOV UR11, 0x40000040 ;  /* 0x40000040000b7882 */ /* 0x000fe20000000000 */
[----:B------:R-:W-:-:S02]  /*1910*/  WARPGROUP.DEPBAR.LE gsb0, 0x0 ;  /* 0x00008000000079c5 */ /* 0x000fc40000010000 */
        /* <DEDUP_REMOVED lines=18> */
[----:B------:R-:W-:Y:S01]  /*1a40*/  BPT.TRAP 0x1 ;  /* 0x000000040000795c */ /* 0x000fe20000300000 */
.L_x_23:
[----:B------:R-:W-:Y:S01]  /*1a50*/  ULEA UR7, UR6, UR13, 0x3 ;  /* 0x0000000d06077291 */ /* 0x000fe2000f8e183f */
[----:B------:R-:W-:-:S03]  /*1a60*/  ISETP.GT.U32.AND P1, PT, R18, 0x1, PT ;  /* 0x000000011200780c */ /* 0x000fc60003f24070 */
[----:B------:R-:W-:-:S04]  /*1a70*/  UIADD3 UR7, UR7, 0x28, URZ ;  /* 0x0000002807077890 */ /* 0x000fc8000fffe03f */
[----:B------:R-:W-:-:S09]  /*1a80*/  UPRMT UR7, URZ, 0x654, UR7 ;  /* 0x000006543f077896 */ /* 0x000fd20008000007 */
[----:B------:R-:W-:Y:S01]  /*1a90*/  SYNCS.ARRIVE.TRANS64.RED.A1T0 RZ, [UR7], RZ ;  /* 0x000000ffffff79a7 */ /* 0x000fe20008100407 */
[----:B------:R-:W-:Y:S05]  /*1aa0*/  @P1 BRA `(.L_x_24) ;  /* 0x0000000000041947 */ /* 0x000fea0003800000 */
[----:B------:R-:W-:Y:S01]  /*1ab0*/  BPT.TRAP 0x1 ;  /* 0x000000040000795c */ /* 0x000fe20000300000 */
.L_x_24:
[----:B------:R-:W-:Y:S01]  /*1ac0*/  UIADD3 UR5, UR5, 0x1, URZ ;  /* 0x0000000105057890 */ /* 0x000fe2000fffe03f */
[C---:B------:R-:W-:Y:S01]  /*1ad0*/  ISETP.GT.AND P1, PT, R0.reuse, 0x1, PT ;  /* 0x000000010000780c */ /* 0x040fe20003f24270 */
[----:B------:R-:W-:Y:S01]  /*1ae0*/  UIADD3 UR6, UR6, 0x1, URZ ;  /* 0x0000000106067890 */ /* 0x000fe2000fffe03f */
[----:B------:R-:W-:Y:S01]  /*1af0*/  VIADD R0, R0, 0xffffffff ;  /* 0xffffffff00007836 */ /* 0x000fe20000000000 */
[----:B------:R-:W-:Y:S02]  /*1b00*/  UISETP.NE.AND UP0, UPT, UR5, 0x5, UPT ;  /* 0x000000050500788c */ /* 0x000fe4000bf05270 */
[----:B------:R-:W-:Y:S02]  /*1b10*/  UISETP.NE.AND UP1, UPT, UR6, 0x5, UPT ;  /* 0x000000050600788c */ /* 0x000fe4000bf25270 */
[----:B------:R-:W-:Y:S02]  /*1b20*/  USEL UR7, URZ, 0x1, UP0 ;  /* 0x000000013f077887 */ /* 0x000fe40008000000 */
[----:B------:R-:W-:-:S02]  /*1b30*/  USEL UR5, UR5, URZ, UP0 ;  /* 0x0000003f05057287 */ /* 0x000fc40008000000 */
[----:B------:R-:W-:Y:S02]  /*1b40*/  USEL UR6, UR6, URZ, UP1 ;  /* 0x0000003f06067287 */ /* 0x000fe40008800000 */
[----:B------:R-:W-:Y:S01]  /*1b50*/  LOP3.LUT R5, R5, UR7, RZ, 0x3c, !PT ;  /* 0x0000000705057c12 */ /* 0x000fe2000f8e3cff */
[----:B------:R-:W-:Y:S09]  /*1b60*/  @P1 BRA `(.L_x_25) ;  /* 0xfffffffc00041947 */ /* 0x000ff2000383ffff */
.L_x_18:
[----:B01----:R-:W0:Y:S02]  /*1b70*/  LDC R0, c[0x0][0x28c] ;  /* 0x0000a300ff007b82 */ /* 0x003e240000000800 */
[----:B0-----:R-:W-:-:S13]  /*1b80*/  ISETP.GE.AND P1, PT, R0, 0x1, PT ;  /* 0x000000010000780c */ /* 0x001fda0003f26270 */
[----:B------:R-:W-:Y:S05]  /*1b90*/  @!P1 BRA `(.L_x_26) ;  /* 0x0000000000409947 */ /* 0x000fea0003800000 */
[----:B------:R-:W-:Y:S05]  /*1ba0*/  @!P0 BRA `(.L_x_27) ;  /* 0x0000000000048947 */ /* 0x000fea0003800000 */
[----:B------:R-:W-:Y:S01]  /*1bb0*/  BPT.TRAP 0x1 ;  /* 0x000000040000795c */ /* 0x000fe20000300000 */
.L_x_27:
[----:B------:R-:W0:Y:S01]  /*1bc0*/  S2UR UR7, SR_CgaCtaId ;  /* 0x00000000000779c3 */ /* 0x000e220000008800 */
[----:B------:R-:W-:Y:S01]  /*1bd0*/  UIADD3 UR6, UR44, UR41, URZ ;  /* 0x000000292c067290 */ /* 0x000fe2000fffe03f */
[----:B------:R-:W-:-:S03]  /*1be0*/  ISETP.GT.U32.AND P0, PT, R18, 0x1, PT ;  /* 0x000000011200780c */ /* 0x000fc60003f04070 */
[----:B------:R-:W-:-:S04]  /*1bf0*/  UIMAD.WIDE.U32 UR4, UR6, -0x33333333, URZ ;  /* 0xcccccccd060478a5 */ /* 0x000fc8000f8e003f */
[----:B------:R-:W-:-:S03]  /*1c00*/  USHF.R.U32.HI UR4, URZ, 0x2, UR5 ;  /* 0x000000023f047899 */ /* 0x000fc60008011605 */
[----:B------:R-:W-:Y:S01]  /*1c10*/  UMOV UR5, 0x400 ;  /* 0x0000040000057882 */ /* 0x000fe20000000000 */
[----:B------:R-:W-:Y:S02]  /*1c20*/  UIMAD UR6, UR4, -0x5, UR6 ;  /* 0xfffffffb040678a4 */ /* 0x000fe4000f8e0206 */
[----:B0-----:R-:W-:-:S04]  /*1c30*/  ULEA UR5, UR7, UR5, 0x18 ;  /* 0x0000000507057291 */ /* 0x001fc8000f8ec03f */
[----:B------:R-:W-:-:S04]  /*1c40*/  ULEA UR6, UR6, UR5, 0x3 ;  /* 0x0000000506067291 */ /* 0x000fc8000f8e183f */
[----:B------:R-:W-:-:S04]  /*1c50*/  UIADD3 UR6, UR6, 0x28, URZ ;  /* 0x0000002806067890 */ /* 0x000fc8000fffe03f */
[----:B------:R-:W-:-:S09]  /*1c60*/  UPRMT UR6, URZ, 0x654, UR6 ;  /* 0x000006543f067896 */ /* 0x000fd20008000006 */
[----:B------:R-:W-:Y:S01]  /*1c70*/  SYNCS.ARRIVE.TRANS64.RED.A1T0 RZ, [UR6], RZ ;  /* 0x000000ffffff79a7 */ /* 0x000fe20008100406 */
[----:B------:R-:W-:Y:S05]  /*1c80*/  @P0 BRA `(.L_x_26) ;  /* 0x0000000000040947 */ /* 0x000fea0003800000 */
[----:B------:R-:W-:Y:S01]  /*1c90*/  BPT.TRAP 0x1 ;  /* 0x000000040000795c */ /* 0x000fe20000300000 */
.L_x_26:
[----:B------:R-:W-:Y:S01]  /*1ca0*/  IMAD.SHL.U32 R6, R100, 0x80, RZ ;  /* 0x0000008064067824 */ /* 0x000fe200078e00ff */
[----:B------:R-:W-:Y:S01]  /*1cb0*/  UIADD3 UR41, UR43, UR41, URZ ;  /* 0x000000292b297290 */ /* 0x000fe2000fffe03f */
[----:B------:R-:W-:Y:S01]  /*1cc0*/  SHF.R.S32.HI R11, RZ, 0x1f, R99 ;  /* 0x0000001fff0b7819 */ /* 0x000fe20000011463 */
[----:B------:R-:W-:Y:S01]  /*1cd0*/  UISETP.GE.U32.AND UP1, UPT, UR43, 0x5, UPT ;  /* 0x000000052b00788c */ /* 0x000fe2000bf26070 */
[----:B------:R-:W-:Y:S01]  /*1ce0*/  IMAD.SHL.U32 R10, R101, 0x80, RZ ;  /* 0x00000080650a7824 */ /* 0x000fe200078e00ff */
[----:B------:R-:W-:Y:S01]  /*1cf0*/  ULDC UR7, c[0x0][0x288] ;  /* 0x0000a20000077ab9 */ /* 0x000fe20000000800 */
[C---:B------:R-:W-:Y:S01]  /*1d00*/  LOP3.LUT R8, R6.reuse, 0x6, R93, 0xf8, !PT ;  /* 0x0000000606087812 */ /* 0x040fe200078ef85d */
[----:B------:R-:W-:Y:S01]  /*1d10*/  UISETP.GT.U32.AND UP0, UPT, UR41, 0x4, UPT ;  /* 0x000000042900788c */ /* 0x000fe2000bf04070 */
[----:B------:R-:W-:Y:S01]  /*1d20*/  ISETP.GE.AND P0, PT, R6, UR7, PT ;  /* 0x0000000706007c0c */ /* 0x000fe2000bf06270 */
[----:B------:R-:W-:Y:S01]  /*1d30*/  ULDC.64 UR4, c[0x0][0x5d0] ;  /* 0x0001740000047ab9 */ /* 0x000fe20000000a00 */
[--C-:B------:R-:W-:Y:S01]  /*1d40*/  SHF.R.S32.HI R9, RZ, 0x1f, R8.reuse ;  /* 0x0000001fff097819 */ /* 0x100fe20000011408 */
[----:B------:R-:W-:Y:S01]  /*1d50*/  ULDC UR10, c[0x0][0x284] ;  /* 0x0000a100000a7ab9 */ /* 0x000fe20000000800 */
[----:B------:R-:W-:Y:S01]  /*1d60*/  IMAD R0, R11, UR4, RZ ;  /* 0x000000040b007c24 */ /* 0x000fe2000f8e02ff */
[----:B------:R-:W-:Y:S01]  /*1d70*/  UISETP.LT.U32.AND UP0, UPT, UR43, 0x5, UP0 ;  /* 0x000000052b00788c */ /* 0x000fe20008701070 */
[----:B------:R-:W-:Y:S01]  /*1d80*/  ISETP.GE.OR P0, PT, R10, UR10, P0 ;  /* 0x0000000a0a007c0c */ /* 0x000fe20008706670 */
[----:B------:R-:W-:Y:S01]  /*1d90*/  IMAD.WIDE.U32 R4, R99, UR4, R8 ;  /* 0x0000000463047c25 */ /* 0x000fe2000f8e0008 */
[----:B------:R-:W-:Y:S01]  /*1da0*/  ULDC.64 UR8, c[0x0][0x5c8] ;  /* 0x0001720000087ab9 */ /* 0x000fe20000000a00 */
[----:B------:R-:W-:-:S02]  /*1db0*/  USEL UR6, URZ, 0x1, !UP0 ;  /* 0x000000013f067887 */ /* 0x000fc4000c000000 */
[----:B------:R-:W-:Y:S01]  /*1dc0*/  IMAD R3, R99, UR5, R0 ;  /* 0x0000000563037c24 */ /* 0x000fe2000f8e0200 */
[----:B------:R-:W-:Y:S01]  /*1dd0*/  @UP1 UIMAD.WIDE.U32 UR4, UR41, -0x33333333, URZ ;  /* 0xcccccccd290418a5 */ /* 0x000fe2000f8e003f */
[----:B------:R-:W-:Y:S01]  /*1de0*/  IMAD.WIDE R100, R101, 0x80, R22 ;  /* 0x0000008065647825 */ /* 0x000fe200078e0216 */
[----:B------:R-:W-:Y:S02]  /*1df0*/  ULOP3.LUT UR40, UR40, UR6, URZ, 0x3c, !UPT ;  /* 0x0000000628287292 */ /* 0x000fe4000f8e3c3f */
[----:B------:R-:W-:Y:S01]  /*1e00*/  @UP1 USHF.R.U32.HI UR4, URZ, 0x2, UR5 ;  /* 0x000000023f041899 */ /* 0x000fe20008011605 */
[----:B------:R-:W-:Y:S02]  /*1e10*/  IMAD.IADD R5, R5, 0x1, R3 ;  /* 0x0000000105057824 */ /* 0x000fe400078e0203 */
[----:B------:R-:W-:Y:S01]  /*1e20*/  IMAD R3, R101, UR8, RZ ;  /* 0x0000000865037c24 */ /* 0x000fe2000f8e02ff */
[----:B------:R-:W-:Y:S01]  /*1e30*/  @UP1 ULOP3.LUT UR40, UR40, 0x1, UR4, 0x78, !UPT ;  /* 0x0000000128281892 */ /* 0x000fe2000f8e7804 */
[----:B------:R-:W-:-:S04]  /*1e40*/  IMAD.WIDE.U32 R102, R100, UR8, R4 ;  /* 0x0000000864667c25 */ /* 0x000fc8000f8e0004 */
[----:B------:R-:W-:Y:S02]  /*1e50*/  IMAD R7, R100, UR9, R3 ;  /* 0x0000000964077c24 */ /* 0x000fe4000f8e0203 */
[----:B------:R-:W-:Y:S01]  /*1e60*/  IMAD.MOV.U32 R0, RZ, RZ, -0x1 ;  /* 0xffffffffff007424 */ /* 0x000fe200078e00ff */
[----:B------:R-:W-:Y:S06]  /*1e70*/  @P0 BRA `(.L_x_28) ;  /* 0x00000040001c0947 */ /* 0x000fec0003800000 */
[----:B-----5:R-:W-:Y:S01]  /*1e80*/  FSETP.NEU.AND P0, PT, R88, RZ, PT ;  /* 0x000000ff5800720b */ /* 0x020fe20003f0d000 */
[----:B------:R-:W-:Y:S01]  /*1e90*/  IMAD.IADD R4, R89, 0x1, -R6 ;  /* 0x0000000159047824 */ /* 0x000fe200078e0a06 */
[----:B------:R-:W-:Y:S01]  /*1ea0*/  BSSY B0, `(.L_x_28) ;  /* 0x0000404000007945 */ /* 0x000fe20003800000 */
[----:B------:R-:W-:Y:S02]  /*1eb0*/  IMAD.IADD R3, R97, 0x1, -R10 ;  /* 0x0000000161037824 */ /* 0x000fe400078e0a0a */
[----:B------:R-:W-:Y:S01]  /*1ec0*/  IMAD.IADD R113, R103, 0x1, R7 ;  /* 0x0000000167717824 */ /* 0x000fe200078e0207 */
[----:B------:R-:W-:-:S04]  /*1ed0*/  ISETP.GT.AND P2, PT, R4, RZ, PT ;  /* 0x000000ff0400720c */ /* 0x000fc80003f44270 */
[----:B------:R-:W-:-:S03]  /*1ee0*/  ISETP.GT.AND P1, PT, R3, RZ, P2 ;  /* 0x000000ff0300720c */ /* 0x000fc60001724270 */
[----:B------:R-:W-:Y:S10]  /*1ef0*/  @!P0 BRA `(.L_x_29) ;  /* 0x0000002c00288947 */ /* 0x000ff40003800000 */
[----:B------:R-:W0:Y:S01]  /*1f00*/  LDC.64 R106, c[0x0][0x5b8] ;  /* 0x00016e00ff6a7b82 */ /* 0x000e220000000a00 */
[----:B------:R-:W-:-:S07]  /*1f10*/  ULDC.64 UR4, c[0x0][0x5c0] ;  /* 0x0001700000047ab9 */ /* 0x000fce0000000a00 */
[----:B------:R-:W1:Y:S08]  /*1f20*/  LDC.64 R108, c[0x0][0x5b0] ;  /* 0x00016c00ff6c7b82 */ /* 0x000e700000000a00 */
[----:B------:R-:W2:Y:S01]  /*1f30*/  LDC.64 R110, c[0x0][0x5a8] ;  /* 0x00016a00ff6e7b82 */ /* 0x000ea20000000a00 */
[-C--:B0-----:R-:W-:Y:S02]  /*1f40*/  IMAD R6, R11, R106.reuse, RZ ;  /* 0x0000006a0b067224 */ /* 0x081fe400078e02ff */
[----:B------:R-:W-:-:S04]  /*1f50*/  IMAD.WIDE.U32 R104, R99, R106, R8 ;  /* 0x0000006a63687225 */ /* 0x000fc800078e0008 */
[----:B------:R-:W-:Y:S02]  /*1f60*/  IMAD R103, R99, R107, R6 ;  /* 0x0000006b63677224 */ /* 0x000fe400078e0206 */
[-C--:B-1----:R-:W-:Y:S02]  /*1f70*/  IMAD R5, R101, R108.reuse, RZ ;  /* 0x0000006c65057224 */ /* 0x082fe400078e02ff */
[----:B------:R-:W-:Y:S02]  /*1f80*/  IMAD.IADD R13, R105, 0x1, R103 ;  /* 0x00000001690d7824 */ /* 0x000fe400078e0267 */
[----:B------:R-:W-:Y:S02]  /*1f90*/  IMAD.MOV.U32 R12, RZ, RZ, R104 ;  /* 0x000000ffff0c7224 */ /* 0x000fe400078e0068 */
[C---:B------:R-:W-:Y:S02]  /*1fa0*/  IMAD R107, R100.reuse, R109, R5 ;  /* 0x0000006d646b7224 */ /* 0x040fe400078e0205 */
[----:B------:R-:W-:-:S04]  /*1fb0*/  IMAD.WIDE.U32 R6, R100, R108, R12 ;  /* 0x0000006c64067225 */ /* 0x000fc800078e000c */
[----:B------:R-:W-:Y:S01]  /*1fc0*/  IMAD.IADD R5, R7, 0x1, R107 ;  /* 0x0000000107057824 */ /* 0x000fe200078e026b */
[----:B--2---:R-:W-:-:S04]  /*1fd0*/  LEA R14, P0, R6, R110, 0x1 ;  /* 0x0000006e060e7211 */ /* 0x004fc800078008ff */
[----:B------:R-:W-:-:S05]  /*1fe0*/  LEA.HI.X R15, R6, R111, R5, 0x1, P0 ;  /* 0x0000006f060f7211 */ /* 0x000fca00000f0c05 */
[----:B------:R0:W2:Y:S01]  /*1ff0*/  @P1 LDG.E.LTC128B.U16 R5, desc[UR38][R14.64] ;  /* 0x000000260e051981 */ /* 0x0000a2000c1e1520 */
[----:B------:R-:W-:Y:S01]  /*2000*/  LEA R10, P0, R102, UR4, 0x1 ;  /* 0x00000004660a7c11 */ /* 0x000fe2000f8008ff */
[----:B------:R-:W-:Y:S01]  /*2010*/  IMAD.WIDE.U32 R6, R100, R108, R8 ;  /* 0x0000006c64067225 */ /* 0x000fe200078e0008 */
[----:B------:R-:W-:Y:S03]  /*2020*/  BSSY B1, `(.L_x_30) ;  /* 0x0000012000017945 */ /* 0x000fe60003800000 */
[----:B------:R-:W-:Y:S02]  /*2030*/  IMAD.IADD R7, R107, 0x1, R7 ;  /* 0x000000016b077824 */ /* 0x000fe400078e0207 */
[----:B------:R-:W-:Y:S01]  /*2040*/  IMAD.WIDE.U32 R20, R99, R106, R6 ;  /* 0x0000006a63147225 */ /* 0x000fe200078e0006 */
[----:B0-----:R-:W-:-:S03]  /*2050*/  SHF.L.U64.HI R15, R108, 0x3, R109 ;  /* 0x000000036c0f7819 */ /* 0x001fc6000001026d */
[----:B------:R-:W-:Y:S01]  /*2060*/  IMAD.IADD R7, R103, 0x1, R21 ;  /* 0x0000000167077824 */ /* 0x000fe200078e0215 */
[----:B------:R-:W-:Y:S01]  /*2070*/  LEA R6, P4, R20, R110, 0x1 ;  /* 0x0000006e14067211 */ /* 0x000fe200078808ff */
[----:B------:R-:W-:-:S03]  /*2080*/  IMAD.SHL.U32 R14, R108, 0x8, RZ ;  /* 0x000000086c0e7824 */ /* 0x000fc600078e00ff */
[----:B------:R-:W-:Y:S01]  /*2090*/  LEA.HI.X R7, R20, R111, R7, 0x1, P4 ;  /* 0x0000006f14077211 */ /* 0x000fe200020f0c07 */
[----:B--2---:R-:W-:-:S05]  /*20a0*/  HADD2.F32 R11, -RZ, R5.H0_H0 ;  /* 0x20000005ff0b7230 */ /* 0x004fca0000004100 */
[----:B------:R-:W-:-:S04]  /*20b0*/  FMUL R11, R11, R88 ;  /* 0x000000580b0b7220 */ /* 0x000fc80000400000 */
[----:B------:R-:W-:Y:S01]  /*20c0*/  FFMA R24, R24, R19, R11 ;  /* 0x0000001318187223 */ /* 0x000fe2000000000b */
[----:B------:R-:W-:Y:S02]  /*20d0*/  LEA.HI.X R11, R102, UR5, R113, 0x1, P0 ;  /* 0x00000005660b7c11 */ /* 0x000fe400080f0c71 */
[----:B------:R-:W-:Y:S02]  /*20e0*/  ISETP.GT.AND P0, PT, R4, 0x1, PT ;  /* 0x000000010400780c */ /* 0x000fe40003f04270 */
[----:B------:R-:W-:Y:S02]  /*20f0*/  F2FP.F16.F32.PACK_AB R24, RZ, R24 ;  /* 0x00000018ff18723e */ /* 0x000fe400000000ff */
[----:B------:R-:W-:-:S03]  /*2100*/  ISETP.GT.AND P3, PT, R3, RZ, P0 ;  /* 0x000000ff0300720c */ /* 0x000fc60000764270 */
[----:B------:R0:W-:Y:S10]  /*2110*/  @P1 STG.E.U16 desc[UR38][R10.64], R24 ;  /* 0x000000180a001986 */ /* 0x0001f4000c101526 */
[----:B------:R-:W-:Y:S05]  /*2120*/  @!P3 BRA `(.L_x_31) ;  /* 0x000000000004b947 */ /* 0x000fea0003800000 */
[----:B------:R1:W5:Y:S02]  /*2130*/  LDG.E.LTC128B.U16 R5, desc[UR38][R6.64+0x2] ;  /* 0x0000022606057981 */ /* 0x000364000c1e1520 */
.L_x_31:
[----:B------:R-:W-:Y:S05]  /*2140*/  BSYNC B1 ;  /* 0x0000000000017941 */ /* 0x000fea0003800000 */
.L_x_30:
[----:B-----5:R-:W-:Y:S01]  /*2150*/  HADD2.F32 R101, -RZ, R5.H0_H0 ;  /* 0x20000005ff657230 */ /* 0x020fe20000004100 */
[----:B------:R-:W-:Y:S01]  /*2160*/  ISETP.GT.AND P2, PT, R3, 0x8, P2 ;  /* 0x000000080300780c */ /* 0x000fe20001744270 */
[----:B------:R-:W-:Y:S01]  /*2170*/  IMAD.WIDE.U32 R20, R100, R108, R14 ;  /* 0x0000006c64147225 */ /* 0x000fe200078e000e */
[----:B0-----:R-:W-:-:S03]  /*2180*/  PRMT R24, R5, 0x7610, R24 ;  /* 0x0000761005187816 */ /* 0x001fc60000000018 */
[----:B------:R-:W-:Y:S01]  /*2190*/  FMUL R12, R101, R88 ;  /* 0x00000058650c7220 */ /* 0x000fe20000400000 */
[----:B------:R-:W-:Y:S01]  /*21a0*/  IMAD.IADD R107, R107, 0x1, R21 ;  /* 0x000000016b6b7824 */ /* 0x000fe200078e0215 */
[----:B------:R-:W-:Y:S02]  /*21b0*/  IADD3 R104, P1, R104, R20, RZ ;  /* 0x0000001468687210 */ /* 0x000fe40007f3e0ff */
[----:B------:R-:W-:-:S03]  /*21c0*/  FFMA R12, R25, R19, R12 ;  /* 0x00000013190c7223 */ /* 0x000fc6000000000c */
[----:B------:R-:W-:Y:S01]  /*21d0*/  IMAD.X R13, R107, 0x1, R13, P1 ;  /* 0x000000016b0d7824 */ /* 0x000fe200008e060d */
[C---:B------:R-:W-:Y:S02]  /*21e0*/  LEA R14, P1, R104.reuse, R110, 0x1 ;  /* 0x0000006e680e7211 */ /* 0x040fe400078208ff */
[----:B------:R-:W-:Y:S02]  /*21f0*/  F2FP.F16.F32.PACK_AB R12, RZ, R12 ;  /* 0x0000000cff0c723e */ /* 0x000fe400000000ff */
[----:B------:R-:W-:Y:S02]  /*2200*/  LEA.HI.X R15, R104, R111, R13, 0x1, P1 ;  /* 0x0000006f680f7211 */ /* 0x000fe400008f0c0d */
[----:B------:R-:W-:-:S05]  /*2210*/  PRMT R21, R12, 0x7610, R21 ;  /* 0x000076100c157816 */ /* 0x000fca0000000015 */
[----:B------:R0:W-:Y:S04]  /*2220*/  @P3 STG.E.U16 desc[UR38][R10.64+0x2], R21 ;  /* 0x000002150a003986 */ /* 0x0001e8000c101526 */
[----:B------:R-:W2:Y:S01]  /*2230*/  @P2 LDG.E.LTC128B.U16 R24, desc[UR38][R14.64] ;  /* 0x000000260e182981 */ /* 0x000ea2000c1e1520 */
[----:B------:R-:W-:Y:S01]  /*2240*/  IADD3 R20, P1, R8, R20, RZ ;  /* 0x0000001408147210 */ /* 0x000fe20007f3e0ff */
[----:B------:R-:W-:Y:S01]  /*2250*/  BSSY B1, `(.L_x_32) ;  /* 0x0000011000017945 */ /* 0x000fe20003800000 */
[C---:B------:R-:W-:Y:S02]  /*2260*/  SHF.L.U64.HI R13, R92.reuse, 0x1, R91 ;  /* 0x000000015c0d7819 */ /* 0x040fe4000001025b */
[----:B------:R-:W-:Y:S01]  /*2270*/  ISETP.GT.AND P0, PT, R3, 0x8, P0 ;  /* 0x000000080300780c */ /* 0x000fe20000704270 */
[----:B0-----:R-:W-:Y:S01]  /*2280*/  IMAD.X R21, R9, 0x1, R107, P1 ;  /* 0x0000000109157824 */ /* 0x001fe200008e066b */
[----:B------:R-:W-:Y:S01]  /*2290*/  LEA R12, P1, R92, R10, 0x1 ;  /* 0x0000000a5c0c7211 */ /* 0x000fe200078208ff */
[----:B------:R-:W-:-:S04]  /*22a0*/  IMAD.WIDE.U32 R20, R99, R106, R20 ;  /* 0x0000006a63147225 */ /* 0x000fc800078e0014 */
[----:B------:R-:W-:Y:S01]  /*22b0*/  IMAD.X R13, R13, 0x1, R11, P1 ;  /* 0x000000010d0d7824 */ /* 0x000fe200008e060b */
[----:B------:R-:W-:Y:S01]  /*22c0*/  LEA R8, P3, R20, R110, 0x1 ;  /* 0x0000006e14087211 */ /* 0x000fe200078608ff */
[----:B------:R-:W-:-:S05]  /*22d0*/  IMAD.IADD R9, R103, 0x1, R21 ;  /* 0x0000000167097824 */ /* 0x000fca00078e0215 */
[----:B------:R-:W-:Y:S01]  /*22e0*/  LEA.HI.X R9, R20, R111, R9, 0x1, P3 ;  /* 0x0000006f14097211 */ /* 0x000fe200018f0c09 */
[----:B--2---:R-:W-:-:S05]  /*22f0*/  HADD2.F32 R5, -RZ, R24.H0_H0 ;  /* 0x20000018ff057230 */ /* 0x004fca0000004100 */
[----:B------:R-:W-:-:S04]  /*2300*/  FMUL R5, R5, R88 ;  /* 0x0000005805057220 */ /* 0x000fc80000400000 */
[----:B------:R-:W-:-:S05]  /*2310*/  FFMA R5, R26, R19, R5 ;  /* 0x000000131a057223 */ /* 0x000fca0000000005 */
[----:B------:R-:W-:-:S05]  /*2320*/  F2FP.F16.F32.PACK_AB R5, RZ, R5 ;  /* 0x00000005ff05723e */ /* 0x000fca00000000ff */
[----:B------:R0:W-:Y:S01]  /*2330*/  @P2 STG.E.U16 desc[UR38][R12.64], R5 ;  /* 0x000000050c002986 */ /* 0x0001e2000c101526 */
[----:B------:R-:W-:Y:S05]  /*2340*/  @!P0 BRA `(.L_x_33) ;  /* 0x0000000000048947 */ /* 0x000fea0003800000 */
[----:B------:R2:W5:Y:S02]  /*2350*/  LDG.E.LTC128B.U16 R24, desc[UR38][R8.64+0x2] ;  /* 0x0000022608187981 */ /* 0x000564000c1e1520 */
.L_x_33:
[----:B------:R-:W-:Y:S05]  /*2360*/  BSYNC B1 ;  /* 0x0000000000017941 */ /* 0x000fea0003800000 */
.L_x_32:
[----:B0----5:R-:W-:Y:S01]  /*2370*/  HADD2.F32 R5, -RZ, R24.H0_H0 ;  /* 0x20000018ff057230 */ /* 0x021fe20000004100 */
[----:B------:R-:W-:Y:S01]  /*2380*/  ISETP.GT.AND P1, PT, R4, 0x8, PT ;  /* 0x000000080400780c */ /* 0x000fe20003f24270 */
[----:B------:R-:W-:Y:S03]  /*2390*/  BSSY B1, `(.L_x_34) ;  /* 0x0000008000017945 */ /* 0x000fe60003800000 */
[----:B------:R-:W-:Y:S01]  /*23a0*/  FMUL R14, R5, R88 ;  /* 0x00000058050e7220 */ /* 0x000fe20000400000 */
[----:B------:R-:W-:-:S03]  /*23b0*/  ISETP.GT.AND P2, PT, R3, RZ, P1 ;  /* 0x000000ff0300720c */ /* 0x000fc60000f44270 */
[----:B------:R-:W-:-:S05]  /*23c0*/  FFMA R14, R27, R19, R14 ;  /* 0x000000131b0e7223 */ /* 0x000fca000000000e */
[----:B------:R-:W-:-:S05]  /*23d0*/  F2FP.F16.F32.PACK_AB R14, RZ, R14 ;  /* 0x0000000eff0e723e */ /* 0x000fca00000000ff */
[----:B------:R0:W-:Y:S01]  /*23e0*/  @P0 STG.E.U16 desc[UR38][R12.64+0x2], R14 ;  /* 0x0000020e0c000986 */ /* 0x0001e2000c101526 */
[----:B------:R-:W-:Y:S05]  /*23f0*/  @!P2 BRA `(.L_x_35) ;  /* 0x000000000004a947 */ /* 0x000fea0003800000 */
[----:B------:R3:W5:Y:S02]  /*2400*/  LDG.E.LTC128B.U16 R24, desc[UR38][R6.64+0x10] ;  /* 0x0000102606187981 */ /* 0x000764000c1e1520 */
.L_x_35:
[----:B------:R-:W-:Y:S05]  /*2410*/  BSYNC B1 ;  /* 0x0000000000017941 */ /* 0x000fea0003800000 */
.L_x_34:
[----:B-----5:R-:W-:Y:S01]  /*2420*/  HADD2.F32 R5, -RZ, R24.H0_H0 ;  /* 0x20000018ff057230 */ /* 0x020fe20000004100 */
        /* <DEDUP_REMOVED lines=9> */
.L_x_37:
[----:B------:R-:W-:Y:S05]  /*24c0*/  BSYNC B1 ;  /* 0x0000000000017941 */ /* 0x000fea0003800000 */
.L_x_36:
[----:B----45:R-:W-:Y:S01]  /*24d0*/  HADD2.F32 R5, -RZ, R24.H0_H0 ;  /* 0x20000018ff057230 */ /* 0x030fe20000004100 */
[----:B------:R-:W-:Y:S01]  /*24e0*/  ISETP.GT.AND P1, PT, R3, 0x8, P1 ;  /* 0x000000080300780c */ /* 0x000fe20000f24270 */
[----:B------:R-:W-:Y:S03]  /*24f0*/  BSSY B1, `(.L_x_38) ;  /* 0x0000007000017945 */ /* 0x000fe60003800000 */
[----:B0-----:R-:W-:-:S04]  /*2500*/  FMUL R14, R5, R88 ;  /* 0x00000058050e7220 */ /* 0x001fc80000400000 */
[----:B------:R-:W-:-:S05]  /*2510*/  FFMA R14, R29, R19, R14 ;  /* 0x000000131d0e7223 */ /* 0x000fca000000000e */
[----:B------:R-:W-:-:S05]  /*2520*/  F2FP.F16.F32.PACK_AB R14, RZ, R14 ;  /* 0x0000000eff0e723e */ /* 0x000fca00000000ff */
[----:B------:R0:W-:Y:S01]  /*2530*/  @P3 STG.E.U16 desc[UR38][R10.64+0x12], R14 ;  /* 0x0000120e0a003986 */ /* 0x0001e2000c101526 */
[----:B------:R-:W-:Y:S05]  /*2540*/  @!P1 BRA `(.L_x_39) ;  /* 0x0000000000049947 */ /* 0x000fea0003800000 */
[----:B------:R4:W5:Y:S02]  /*2550*/  LDG.E.LTC128B.U16 R24, desc[UR38][R8.64+0x10] ;  /* 0x0000102608187981 */ /* 0x000964000c1e1520 */
.L_x_39:
[----:B------:R-:W-:Y:S05]  /*2560*/  BSYNC B1 ;  /* 0x0000000000017941 */ /* 0x000fea0003800000 */
.L_x_38:
[----:B-----5:R-:W-:Y:S01]  /*2570*/  HADD2.F32 R5, -RZ, R24.H0_H0 ;  /* 0x20000018ff057230 */ /* 0x020fe20000004100 */
[----:B------:R-:W-:Y:S01]  /*2580*/  ISETP.GT.AND P0, PT, R3, 0x8, P0 ;  /* 0x000000080300780c */ /* 0x000fe20000704270 */
[----:B------:R-:W-:Y:S03]  /*2590*/  BSSY B1, `(.L_x_40) ;  /* 0x0000007000017945 */ /* 0x000fe60003800000 */
[----:B------:R-:W-:-:S04]  /*25a0*/  FMUL R5, R5, R88 ;  /* 0x0000005805057220 */ /* 0x000fc80000400000 */
[----:B------:R-:W-:-:S05]  /*25b0*/  FFMA R5, R30, R19, R5 ;  /* 0x000000131e057223 */ /* 0x000fca0000000005 */
[----:B------:R-:W-:-:S05]  /*25c0*/  F2FP.F16.F32.PACK_AB R5, RZ, R5 ;  /* 0x00000005ff05723e */ /* 0x000fca00000000ff */
[----:B------:R0:W-:Y:S01]  /*25d0*/  @P1 STG.E.U16 desc[UR38][R12.64+0x10], R5 ;  /* 0x000010050c001986 */ /* 0x0001e2000c101526 */
[----:B------:R-:W-:Y:S05]  /*25e0*/  @!P0 BRA `(.L_x_41) ;  /* 0x0000000000048947 */ /* 0x000fea0003800000 */
[----:B------:R0:W5:Y:S02]  /*25f0*/  LDG.E.LTC128B.U16 R24, desc[UR38][R8.64+0x12] ;  /* 0x0000122608187981 */ /* 0x000164000c1e1520 */
.L_x_41:
[----:B------:R-:W-:Y:S05]  /*2600*/  BSYNC B1 ;  /* 0x0000000000017941 */ /* 0x000fea0003800000 */
.L_x_40:
        /* <DEDUP_REMOVED lines=10> */
.L_x_43:
[----:B------:R-:W-:Y:S05]  /*26b0*/  BSYNC B1 ;  /* 0x0000000000017941 */ /* 0x000fea0003800000 */
.L_x_42:
        /* <DEDUP_REMOVED lines=10> */
.L_x_45:
[----:B------:R-:W-:Y:S05]  /*2760*/  BSYNC B1 ;  /* 0x0000000000017941 */ /* 0x000fea0003800000 */
.L_x_44:
[----:B0----5:R-:W-:Y:S01]  /*2770*/  HADD2.F32 R5, -RZ, R24.H0_H0 ;  /* 0x20000018ff057230 */ /* 0x021fe20000004100 */
        /* <DEDUP_REMOVED lines=8> */
.L_x_47:
[----:B------:R-:W-:Y:S05]  /*2800*/  BSYNC B1 ;  /* 0x0000000000017941 */ /* 0x000fea0003800000 */
.L_x_46:
        /* <DEDUP_REMOVED lines=9> */
.L_x_49:
[----:B------:R-:W-:Y:S05]  /*28a0*/  BSYNC B1 ;  /* 0x0000000000017941 */ /* 0x000fea0003800000 */
.L_x_48:
        /* <DEDUP_REMOVED lines=10> */
.L_x_51:
[----:B------:R-:W-:Y:S05]  /*2950*/  BSYNC B1 ;  /* 0x0000000000017941 */ /* 0x000fea0003800000 */
.L_x_50:
        /* <DEDUP_REMOVED lines=10> */
.L_x_53:
[----:B------:R-:W-:Y:S05]  /*2a00*/  BSYNC B1 ;  /* 0x0000000000017941 */ /* 0x000fea0003800000 */
.L_x_52:
        /* <DEDUP_REMOVED lines=9> */
.L_x_55:
[----:B------:R-:W-:Y:S05]  /*2aa0*/  BSYNC B1 ;  /* 0x0000000000017941 */ /* 0x000fea0003800000 */
.L_x_54:
        /* <DEDUP_REMOVED lines=9> */
.L_x_57:
[----:B------:R-:W-:Y:S05]  /*2b40*/  BSYNC B1 ;  /* 0x0000000000017941 */ /* 0x000fea0003800000 */
.L_x_56:
        /* <DEDUP_REMOVED lines=10> */
.L_x_59:
[----:B------:R-:W-:Y:S05]  /*2bf0*/  BSYNC B1 ;  /* 0x0000000000017941 */ /* 0x000fea0003800000 */
.L_x_58:
        /* <DEDUP_REMOVED lines=10> */
.L_x_61:
[----:B------:R-:W-:Y:S05]  /*2ca0*/  BSYNC B1 ;  /* 0x0000000000017941 */ /* 0x000fea0003800000 */
.L_x_60:
        /* <DEDUP_REMOVED lines=9> */
.L_x_63:
[----:B------:R-:W-:Y:S05]  /*2d40*/  BSYNC B1 ;  /* 0x0000000000017941 */ /* 0x000fea0003800000 */
.L_x_62:
        /* <DEDUP_REMOVED lines=9> */
.L_x_65:
[----:B------:R-:W-:Y:S05]  /*2de0*/  BSYNC B1 ;  /* 0x0000000000017941 */ /* 0x000fea0003800000 */
.L_x_64:
        /* <DEDUP_REMOVED lines=10> */
.L_x_67:
[----:B------:R-:W-:Y:S05]  /*2e90*/  BSYNC B1 ;  /* 0x0000000000017941 */ /* 0x000fea0003800000 */
.L_x_66:
        /* <DEDUP_REMOVED lines=10> */
.L_x_69:
[----:B------:R-:W-:Y:S05]  /*2f40*/  BSYNC B1 ;  /* 0x0000000000017941 */ /* 0x000fea0003800000 */
.L_x_68:
        /* <DEDUP_REMOVED lines=9> */
.L_x_71:
[----:B------:R-:W-:Y:S05]  /*2fe0*/  BSYNC B1 ;  /* 0x0000000000017941 */ /* 0x000fea0003800000 */
.L_x_70:
        /* <DEDUP_REMOVED lines=9> */
.L_x_73:
[----:B------:R-:W-:Y:S05]  /*3080*/  BSYNC B1 ;  /* 0x0000000000017941 */ /* 0x000fea0003800000 */
.L_x_72:
        /* <DEDUP_REMOVED lines=10> */
.L_x_75:
[----:B------:R-:W-:Y:S05]  /*3130*/  BSYNC B1 ;  /* 0x0000000000017941 */ /* 0x000fea0003800000 */
.L_x_74:
        /* <DEDUP_REMOVED lines=10> */
.L_x_77:
[----:B------:R-:W-:Y:S05]  /*31e0*/  BSYNC B1 ;  /* 0x0000000000017941 */ /* 0x000fea0003800000 */
.L_x_76:
        /* <DEDUP_REMOVED lines=9> */
.L_x_79:
[----:B------:R-:W-:Y:S05]  /*3280*/  BSYNC B1 ;  /* 0x0000000000017941 */ /* 0x000fea0003800000 */
.L_x_78:
        /* <DEDUP_REMOVED lines=9> */
.L_x_81:
[----:B------:R-:W-:Y:S05]  /*3320*/  BSYNC B1 ;  /* 0x0000000000017941 */ /* 0x000fea0003800000 */
.L_x_80:
        /* <DEDUP_REMOVED lines=10> */
.L_x_83:
[----:B------:R-:W-:Y:S05]  /*33d0*/  BSYNC B1 ;  /* 0x0000000000017941 */ /* 0x000fea0003800000 */
.L_x_82:
        /* <DEDUP_REMOVED lines=10> */
.L_x_85:
[----:B------:R-:W-:Y:S05]  /*3480*/  BSYNC B1 ;  /* 0x0000000000017941 */ /* 0x000fea0003800000 */
.L_x_84:
        /* <DEDUP_REMOVED lines=9> */
.L_x_87:
[----:B------:R-:W-:Y:S05]  /*3520*/  BSYNC B1 ;  /* 0x0000000000017941 */ /* 0x000fea0003800000 */
.L_x_86:
        /* <DEDUP_REMOVED lines=9> */
.L_x_89:
[----:B------:R-:W-:Y:S05]  /*35c0*/  BSYNC B1 ;  /* 0x0000000000017941 */ /* 0x000fea0003800000 */
.L_x_88:
        /* <DEDUP_REMOVED lines=10> */
.L_x_91:
[----:B------:R-:W-:Y:S05]  /*3670*/  BSYNC B1 ;  /* 0x0000000000017941 */ /* 0x000fea0003800000 */
.L_x_90:
        /* <DEDUP_REMOVED lines=10> */
.L_x_93:
[----:B------:R-:W-:Y:S05]  /*3720*/  BSYNC B1 ;  /* 0x0000000000017941 */ /* 0x000fea0003800000 */
.L_x_92:
        /* <DEDUP_REMOVED lines=9> */
.L_x_95:
[----:B------:R-:W-:Y:S05]  /*37c0*/  BSYNC B1 ;  /* 0x0000000000017941 */ /* 0x000fea0003800000 */
.L_x_94:
        /* <DEDUP_REMOVED lines=9> */
.L_x_97:
[----:B------:R-:W-:Y:S05]  /*3860*/  BSYNC B1 ;  /* 0x0000000000017941 */ /* 0x000fea0003800000 */
.L_x_96:
        /* <DEDUP_REMOVED lines=10> */
.L_x_99:
[----:B------:R-:W-:Y:S05]  /*3910*/  BSYNC B1 ;  /* 0x0000000000017941 */ /* 0x000fea0003800000 */
.L_x_98:
        /* <DEDUP_REMOVED lines=10> */
.L_x_101:
[----:B------:R-:W-:Y:S05]  /*39c0*/  BSYNC B1 ;  /* 0x0000000000017941 */ /* 0x000fea0003800000 */
.L_x_100:
        /* <DEDUP_REMOVED lines=9> */
.L_x_103:
[----:B------:R-:W-:Y:S05]  /*3a60*/  BSYNC B1 ;  /* 0x0000000000017941 */ /* 0x000fea0003800000 */
.L_x_102:
        /* <DEDUP_REMOVED lines=9> */
.L_x_105:
[----:B------:R-:W-:Y:S05]  /*3b00*/  BSYNC B1 ;  /* 0x0000000000017941 */ /* 0x000fea0003800000 */
.L_x_104:
        /* <DEDUP_REMOVED lines=10> */
.L_x_107:
[----:B------:R-:W-:Y:S05]  /*3bb0*/  BSYNC B1 ;  /* 0x0000000000017941 */ /* 0x000fea0003800000 */
.L_x_106:
        /* <DEDUP_REMOVED lines=10> */
.L_x_109:
[----:B------:R-:W-:Y:S05]  /*3c60*/  BSYNC B1 ;  /* 0x0000000000017941 */ /* 0x000fea0003800000 */
.L_x_108:
        /* <DEDUP_REMOVED lines=9> */
.L_x_111:
[----:B------:R-:W-:Y:S05]  /*3d00*/  BSYNC B1 ;  /* 0x0000000000017941 */ /* 0x000fea0003800000 */
.L_x_110:
        /* <DEDUP_REMOVED lines=9> */
.L_x_113:
[----:B------:R-:W-:Y:S05]  /*3da0*/  BSYNC B1 ;  /* 0x0000000000017941 */ /* 0x000fea0003800000 */
.L_x_112:
        /* <DEDUP_REMOVED lines=10> */
.L_x_115:
[----:B------:R-:W-:Y:S05]  /*3e50*/  BSYNC B1 ;  /* 0x0000000000017941 */ /* 0x000fea0003800000 */
.L_x_114:
        /* <DEDUP_REMOVED lines=10> */
.L_x_117:
[----:B------:R-:W-:Y:S05]  /*3f00*/  BSYNC B1 ;  /* 0x0000000000017941 */ /* 0x000fea0003800000 */
.L_x_116:
        /* <DEDUP_REMOVED lines=9> */
.L_x_119:
[----:B------:R-:W-:Y:S05]  /*3fa0*/  BSYNC B1 ;  /* 0x0000000000017941 */ /* 0x000fea0003800000 */
.L_x_118:
        /* <DEDUP_REMOVED lines=9> */
.L_x_121:
[----:B------:R-:W-:Y:S05]  /*4040*/  BSYNC B1 ;  /* 0x0000000000017941 */ /* 0x000fea0003800000 */
.L_x_120:
        /* <DEDUP_REMOVED lines=10> */
.L_x_123:
[----:B------:R-:W-:Y:S05]  /*40f0*/  BSYNC B1 ;  /* 0x0000000000017941 */ /* 0x000fea0003800000 */
.L_x_122:
        /* <DEDUP_REMOVED lines=10> */
.L_x_125:
[----:B------:R-:W-:Y:S05]  /*41a0*/  BSYNC B1 ;  /* 0x0000000000017941 */ /* 0x000fea0003800000 */
.L_x_124:
        /* <DEDUP_REMOVED lines=9> */
.L_x_127:
[----:B------:R-:W-:Y:S05]  /*4240*/  BSYNC B1 ;  /* 0x0000000000017941 */ /* 0x000fea0003800000 */
.L_x_126:
        /* <DEDUP_REMOVED lines=9> */
.L_x_129:
[----:B------:R-:W-:Y:S05]  /*42e0*/  BSYNC B1 ;  /* 0x0000000000017941 */ /* 0x000fea0003800000 */
.L_x_128:
        /* <DEDUP_REMOVED lines=10> */
.L_x_131:
[----:B------:R-:W-:Y:S05]  /*4390*/  BSYNC B1 ;  /* 0x0000000000017941 */ /* 0x000fea0003800000 */
.L_x_130:
        /* <DEDUP_REMOVED lines=10> */
.L_x_133:
[----:B------:R-:W-:Y:S05]  /*4440*/  BSYNC B1 ;  /* 0x0000000000017941 */ /* 0x000fea0003800000 */
.L_x_132:
        /* <DEDUP_REMOVED lines=9> */
.L_x_135:
[----:B------:R-:W-:Y:S05]  /*44e0*/  BSYNC B1 ;  /* 0x0000000000017941 */ /* 0x000fea0003800000 */
.L_x_134:
        /* <DEDUP_REMOVED lines=9> */
.L_x_137:
[----:B------:R-:W-:Y:S05]  /*4580*/  BSYNC B1 ;  /* 0x0000000000017941 */ /* 0x000fea0003800000 */
.L_x_136:
        /* <DEDUP_REMOVED lines=10> */
.L_x_139:
[----:B------:R-:W-:Y:S05]  /*4630*/  BSYNC B1 ;  /* 0x0000000000017941 */ /* 0x000fea0003800000 */
.L_x_138:
        /* <DEDUP_REMOVED lines=10> */
.L_x_141:
[----:B------:R-:W-:Y:S05]  /*46e0*/  BSYNC B1 ;  /* 0x0000000000017941 */ /* 0x000fea0003800000 */
.L_x_140:
        /* <DEDUP_REMOVED lines=9> */
.L_x_143:
[----:B------:R-:W-:Y:S05]  /*4780*/  BSYNC B1 ;  /* 0x0000000000017941 */ /* 0x000fea0003800000 */
.L_x_142:
        /* <DEDUP_REMOVED lines=9> */
.L_x_145:
[----:B------:R-:W-:Y:S05]  /*4820*/  BSYNC B1 ;  /* 0x0000000000017941 */ /* 0x000fea0003800000 */
.L_x_144:
        /* <DEDUP_REMOVED lines=10> */
.L_x_147:
[----:B------:R-:W-:Y:S05]  /*48d0*/  BSYNC B1 ;  /* 0x0000000000017941 */ /* 0x000fea0003800000 */
.L_x_146:
[----:B-----5:R-:W-:Y:S01]  /*48e0*/  HADD2.F32 R5, -RZ, R24.H0_H0 ;  /* 0x20000018ff057230 */ /* 0x020fe20000004100 */
[----:B------:R-:W-:Y:S01]  /*48f0*/  ISETP.GT.AND P0, PT, R4, 0x79, PT ;  /* 0x000000790400780c */ /* 0x000fe20003f04270 */
[----:B------:R-:W-:Y:S01]  /*4900*/  @P2 IMAD.MOV.U32 R4, RZ, RZ, R10 ;  /* 0x000000ffff042224 */ /* 0x000fe200078e000a */
[----:B------:R-:W-:Y:S02]  /*4910*/  BSSY B1, `(.L_x_148) ;  /* 0x000000a000017945 */ /* 0x000fe40003800000 */
[----:B------:R-:W-:Y:S01]  /*4920*/  FMUL R5, R5, R88 ;  /* 0x0000005805057220 */ /* 0x000fe20000400000 */
[----:B------:R-:W-:-:S03]  /*4930*/  ISETP.GT.AND P3, PT, R3, RZ, P0 ;  /* 0x000000ff0300720c */ /* 0x000fc60000764270 */
[----:B------:R-:W-:-:S05]  /*4940*/  FFMA R5, R84, R19, R5 ;  /* 0x0000001354057223 */ /* 0x000fca0000000005 */
[----:B------:R-:W-:-:S04]  /*4950*/  F2FP.F16.F32.PACK_AB R5, RZ, R5 ;  /* 0x00000005ff05723e */ /* 0x000fc800000000ff */
[----:B0-----:R-:W-:Y:S01]  /*4960*/  PRMT R14, R5, 0x7610, R14 ;  /* 0x00007610050e7816 */ /* 0x001fe2000000000e */
[----:B------:R-:W-:-:S05]  /*4970*/  @P2 IMAD.MOV.U32 R5, RZ, RZ, R11 ;  /* 0x000000ffff052224 */ /* 0x000fca00078e000b */
[----:B------:R0:W-:Y:S01]  /*4980*/  @P2 STG.E.U16 desc[UR38][R4.64+0xf0], R14 ;  /* 0x0000f00e04002986 */ /* 0x0001e2000c101526 */
[----:B------:R-:W-:Y:S05]  /*4990*/  @!P3 BRA `(.L_x_149) ;  /* 0x000000000004b947 */ /* 0x000fea0003800000 */
[----:B------:R0:W5:Y:S02]  /*49a0*/  LDG.E.LTC128B.U16 R24, desc[UR38][R6.64+0xf2] ;  /* 0x0000f22606187981 */ /* 0x000164000c1e1520 */
.L_x_149:
[----:B------:R-:W-:Y:S05]  /*49b0*/  BSYNC B1 ;  /* 0x0000000000017941 */ /* 0x000fea0003800000 */
.L_x_148:
        /* <DEDUP_REMOVED lines=9> */
.L_x_151:
[----:B------:R-:W-:Y:S05]  /*4a50*/  BSYNC B1 ;  /* 0x0000000000017941 */ /* 0x000fea0003800000 */
.L_x_150:
[----:B-----5:R-:W-:Y:S01]  /*4a60*/  HADD2.F32 R5, -RZ, R24.H0_H0 ;  /* 0x20000018ff057230 */ /* 0x020fe20000004100 */
[----:B------:R-:W-:Y:S01]  /*4a70*/  ISETP.GT.AND P0, PT, R3, 0x8, P0 ;  /* 0x000000080300780c */ /* 0x000fe20000704270 */
[----:B0-----:R-:W-:Y:S01]  /*4a80*/  @P1 IMAD.MOV.U32 R4, RZ, RZ, R12 ;  /* 0x000000ffff041224 */ /* 0x001fe200078e000c */
[----:B------:R-:W-:Y:S02]  /*4a90*/  BSSY B1, `(.L_x_152) ;  /* 0x0000009000017945 */ /* 0x000fe40003800000 */
[----:B------:R-:W-:-:S04]  /*4aa0*/  FMUL R5, R5, R88 ;  /* 0x0000005805057220 */ /* 0x000fc80000400000 */
[----:B------:R-:W-:-:S05]  /*4ab0*/  FFMA R5, R86, R19, R5 ;  /* 0x0000001356057223 */ /* 0x000fca0000000005 */
[----:B------:R-:W-:-:S04]  /*4ac0*/  F2FP.F16.F32.PACK_AB R5, RZ, R5 ;  /* 0x00000005ff05723e */ /* 0x000fc800000000ff */
[----:B-1-3--:R-:W-:Y:S01]  /*4ad0*/  PRMT R6, R5, 0x7610, R6 ;  /* 0x0000761005067816 */ /* 0x00afe20000000006 */
[----:B------:R-:W-:-:S05]  /*4ae0*/  @P1 IMAD.MOV.U32 R5, RZ, RZ, R13 ;  /* 0x000000ffff051224 */ /* 0x000fca00078e000d */
[----:B------:R0:W-:Y:S01]  /*4af0*/  @P1 STG.E.U16 desc[UR38][R4.64+0xf0], R6 ;  /* 0x0000f00604001986 */ /* 0x0001e2000c101526 */
[----:B------:R-:W-:Y:S05]  /*4b00*/  @!P0 BRA `(.L_x_153) ;  /* 0x0000000000048947 */ /* 0x000fea0003800000 */
[----:B------:R1:W5:Y:S02]  /*4b10*/  LDG.E.LTC128B.U16 R24, desc[UR38][R8.64+0xf2] ;  /* 0x0000f22608187981 */ /* 0x000364000c1e1520 */
.L_x_153:
[----:B------:R-:W-:Y:S05]  /*4b20*/  BSYNC B1 ;  /* 0x0000000000017941 */ /* 0x000fea0003800000 */
.L_x_152:
[----:B------:R-:W-:Y:S05]  /*4b30*/  @!P0 BRA `(.L_x_154) ;  /* 0x0000001000e88947 */ /* 0x000fea0003800000 */
[----:B-----5:R-:W-:-:S05]  /*4b40*/  HADD2.F32 R3, -RZ, R24.H0_H0 ;  /* 0x20000018ff037230 */ /* 0x020fca0000004100 */
[----:B0-----:R-:W-:-:S04]  /*4b50*/  FMUL R4, R3, R88 ;  /* 0x0000005803047220 */ /* 0x001fc80000400000 */
[----:B------:R-:W-:-:S05]  /*4b60*/  FFMA R4, R87, R19, R4 ;  /* 0x0000001357047223 */ /* 0x000fca0000000004 */
[----:B------:R-:W-:-:S05]  /*4b70*/  F2FP.F16.F32.PACK_AB R4, RZ, R4 ;  /* 0x00000004ff04723e */ /* 0x000fca00000000ff */
[----:B------:R3:W-:Y:S01]  /*4b80*/  STG.E.U16 desc[UR38][R12.64+0xf2], R4 ;  /* 0x0000f2040c007986 */ /* 0x0007e2000c101526 */
[----:B------:R-:W-:Y:S05]  /*4b90*/  BRA `(.L_x_154) ;  /* 0x0000001000d07947 */ /* 0x000fea0003800000 */
.L_x_29:
[----:B------:R-:W-:Y:S01]  /*4ba0*/  ISETP.GT.AND P3, PT, R4, 0x1, PT ;  /* 0x000000010400780c */ /* 0x000fe20003f64270 */
[----:B------:R-:W-:Y:S01]  /*4bb0*/  ULDC.64 UR4, c[0x0][0x5c0] ;  /* 0x0001700000047ab9 */ /* 0x000fe20000000a00 */
[-C--:B------:R-:W-:Y:S01]  /*4bc0*/  FMUL R24, R24, R19.reuse ;  /* 0x0000001318187220 */ /* 0x080fe20000400000 */
[----:B------:R-:W-:Y:S01]  /*4bd0*/  LEA R6, P4, R102, UR4, 0x1 ;  /* 0x0000000466067c11 */ /* 0x000fe2000f8808ff */
[-C--:B------:R-:W-:Y:S01]  /*4be0*/  FMUL R25, R25, R19.reuse ;  /* 0x0000001319197220 */ /* 0x080fe20000400000 */
[----:B------:R-:W-:Y:S01]  /*4bf0*/  ISETP.GT.AND P0, PT, R3, RZ, P3 ;  /* 0x000000ff0300720c */ /* 0x000fe20001f04270 */
[-C--:B------:R-:W-:Y:S01]  /*4c00*/  FMUL R26, R26, R19.reuse ;  /* 0x000000131a1a7220 */ /* 0x080fe20000400000 */
[----:B------:R-:W-:Y:S01]  /*4c10*/  F2FP.F16.F32.PACK_AB R24, RZ, R24 ;  /* 0x00000018ff18723e */ /* 0x000fe200000000ff */
[-C--:B------:R-:W-:Y:S01]  /*4c20*/  FMUL R27, R27, R19.reuse ;  /* 0x000000131b1b7220 */ /* 0x080fe20000400000 */
[----:B------:R-:W-:Y:S01]  /*4c30*/  LEA.HI.X R7, R102, UR5, R113, 0x1, P4 ;  /* 0x0000000566077c11 */ /* 0x000fe2000a0f0c71 */
[----:B------:R-:W-:Y:S01]  /*4c40*/  FMUL R28, R28, R19 ;  /* 0x000000131c1c7220 */ /* 0x000fe20000400000 */
[----:B------:R-:W-:Y:S01]  /*4c50*/  F2FP.F16.F32.PACK_AB R25, RZ, R25 ;  /* 0x00000019ff19723e */ /* 0x000fe200000000ff */
[-C--:B------:R-:W-:Y:S01]  /*4c60*/  FMUL R29, R29, R19.reuse ;  /* 0x000000131d1d7220 */ /* 0x080fe20000400000 */
[----:B------:R-:W-:Y:S01]  /*4c70*/  ISETP.GT.AND P2, PT, R3, 0x8, P2 ;  /* 0x000000080300780c */ /* 0x000fe20001744270 */
[----:B------:R-:W-:Y:S01]  /*4c80*/  @P1 STG.E.U16 desc[UR38][R6.64], R24 ;  /* 0x0000001806001986 */ /* 0x000fe2000c101526 */
[----:B------:R-:W-:Y:S01]  /*4c90*/  ISETP.GT.AND P1, PT, R4, 0x8, PT ;  /* 0x000000080400780c */ /* 0x000fe20003f24270 */
[-C--:B------:R-:W-:Y:S01]  /*4ca0*/  FMUL R30, R30, R19.reuse ;  /* 0x000000131e1e7220 */ /* 0x080fe20000400000 */
[C---:B------:R-:W-:Y:S01]  /*4cb0*/  SHF.L.U64.HI R5, R92.reuse, 0x1, R91 ;  /* 0x000000015c057819 */ /* 0x040fe2000001025b */
[----:B------:R-:W-:Y:S01]  /*4cc0*/  @P0 STG.E.U16 desc[UR38][R6.64+0x2], R25 ;  /* 0x0000021906000986 */ /* 0x000fe2000c101526 */
[----:B------:R-:W-:Y:S01]  /*4cd0*/  LEA R8, P5, R92, R6, 0x1 ;  /* 0x000000065c087211 */ /* 0x000fe200078a08ff */
[-C--:B------:R-:W-:Y:S01]  /*4ce0*/  FMUL R31, R31, R19.reuse ;  /* 0x000000131f1f7220 */ /* 0x080fe20000400000 */
[----:B------:R-:W-:Y:S01]  /*4cf0*/  ISETP.GT.AND P3, PT, R3, 0x8, P3 ;  /* 0x000000080300780c */ /* 0x000fe20001f64270 */
[-C--:B------:R-:W-:Y:S01]  /*4d00*/  FMUL R32, R32, R19.reuse ;  /* 0x0000001320207220 */ /* 0x080fe20000400000 */
[----:B------:R-:W-:Y:S01]  /*4d10*/  ISETP.GT.AND P0, PT, R4, 0x9, PT ;  /* 0x000000090400780c */ /* 0x000fe20003f04270 */
[----:B------:R-:W-:Y:S01]  /*4d20*/  IMAD.X R9, R5, 0x1, R7, P5 ;  /* 0x0000000105097824 */ /* 0x000fe200028e0607 */
[----:B------:R-:W-:Y:S01]  /*4d30*/  ISETP.GT.AND P4, PT, R3, RZ, P1 ;  /* 0x000000ff0300720c */ /* 0x000fe20000f84270 */
[-C--:B------:R-:W-:Y:S01]  /*4d40*/  FMUL R33, R33, R19.reuse ;  /* 0x0000001321217220 */ /* 0x080fe20000400000 */
[----:B------:R-:W-:Y:S01]  /*4d50*/  F2FP.F16.F32.PACK_AB R26, RZ, R26 ;  /* 0x0000001aff1a723e */ /* 0x000fe200000000ff */
[-C--:B------:R-:W-:Y:S01]  /*4d60*/  FMUL R34, R34, R19.reuse ;  /* 0x0000001322227220 */ /* 0x080fe20000400000 */
[----:B------:R-:W-:Y:S01]  /*4d70*/  ISETP.GT.AND P5, PT, R3, RZ, P0 ;  /* 0x000000ff0300720c */ /* 0x000fe200007a4270 */
[----:B------:R-:W-:Y:S01]  /*4d80*/  FMUL R35, R35, R19 ;  /* 0x0000001323237220 */ /* 0x000fe20000400000 */
[----:B------:R-:W-:Y:S01]  /*4d90*/  F2FP.F16.F32.PACK_AB R27, RZ, R27 ;  /* 0x0000001bff1b723e */ /* 0x000fe200000000ff */
[----:B------:R-:W-:Y:S01]  /*4da0*/  @P2 STG.E.U16 desc[UR38][R8.64], R26 ;  /* 0x0000001a08002986 */ /* 0x000fe2000c101526 */
[----:B------:R-:W-:Y:S01]  /*4db0*/  F2FP.F16.F32.PACK_AB R28, RZ, R28 ;  /* 0x0000001cff1c723e */ /* 0x000fe200000000ff */
[-C--:B------:R-:W-:Y:S01]  /*4dc0*/  FMUL R36, R36, R19.reuse ;  /* 0x0000001324247220 */ /* 0x080fe20000400000 */
[----:B------:R-:W-:Y:S01]  /*4dd0*/  ISETP.GT.AND P2, PT, R3, 0x8, P1 ;  /* 0x000000080300780c */ /* 0x000fe20000f44270 */
[----:B------:R-:W-:Y:S01]  /*4de0*/  @P3 STG.E.U16 desc[UR38][R8.64+0x2], R27 ;  /* 0x0000021b08003986 */ /* 0x000fe2000c101526 */
[----:B------:R-:W-:Y:S01]  /*4df0*/  ISETP.GT.AND P1, PT, R4, 0x10, PT ;  /* 0x000000100400780c */ /* 0x000fe20003f24270 */
[----:B------:R-:W-:Y:S01]  /*4e00*/  FMUL R37, R37, R19 ;  /* 0x0000001325257220 */ /* 0x000fe20000400000 */
[----:B------:R-:W-:Y:S01]  /*4e10*/  F2FP.F16.F32.PACK_AB R29, RZ, R29 ;  /* 0x0000001dff1d723e */ /* 0x000fe200000000ff */
[----:B------:R-:W-:Y:S01]  /*4e20*/  @P4 STG.E.U16 desc[UR38][R6.64+0x10], R28 ;  /* 0x0000101c06004986 */ /* 0x000fe2000c101526 */
[C---:B------:R-:W-:Y:S01]  /*4e30*/  ISETP.GT.AND P3, PT, R3.reuse, 0x8, P0 ;  /* 0x000000080300780c */ /* 0x040fe20000764270 */
[-C--:B------:R-:W-:Y:S01]  /*4e40*/  FMUL R38, R38, R19.reuse ;  /* 0x0000001326267220 */ /* 0x080fe20000400000 */
[----:B------:R-:W-:Y:S01]  /*4e50*/  ISETP.GT.AND P0, PT, R4, 0x11, PT ;  /* 0x000000110400780c */ /* 0x000fe20003f04270 */
[----:B------:R-:W-:Y:S01]  /*4e60*/  @P5 STG.E.U16 desc[UR38][R6.64+0x12], R29 ;  /* 0x0000121d06005986 */ /* 0x000fe2000c101526 */
        /* <DEDUP_REMOVED lines=161> */
[----:B------:R-:W-:Y:S01]  /*5880*/  FMUL R87, R87, R19 ;  /* 0x0000001357577220 */ /* 0x000fe20000400000 */
[----:B------:R-:W-:-:S02]  /*5890*/  F2FP.F16.F32.PACK_AB R62, RZ, R62 ;  /* 0x0000003eff3e723e */ /* 0x000fc400000000ff */
[C---:B------:R-:W-:Y:S02]  /*58a0*/  ISETP.GT.AND P5, PT, R3.reuse, RZ, P0 ;  /* 0x000000ff0300720c */ /* 0x040fe400007a4270 */
[----:B------:R-:W-:Y:S01]  /*58b0*/  F2FP.F16.F32.PACK_AB R63, RZ, R63 ;  /* 0x0000003fff3f723e */ /* 0x000fe200000000ff */
[----:B------:R-:W-:Y:S01]  /*58c0*/  @P2 STG.E.U16 desc[UR38][R8.64+0x90], R62 ;  /* 0x0000903e08002986 */ /* 0x000fe2000c101526 */
[----:B------:R-:W-:Y:S02]  /*58d0*/  F2FP.F16.F32.PACK_AB R64, RZ, R64 ;  /* 0x00000040ff40723e */ /* 0x000fe400000000ff */
[C---:B------:R-:W-:Y:S01]  /*58e0*/  ISETP.GT.AND P2, PT, R3.reuse, 0x8, P1 ;  /* 0x000000080300780c */ /* 0x040fe20000f44270 */
[----:B------:R-:W-:Y:S01]  /*58f0*/  @P3 STG.E.U16 desc[UR38][R8.64+0x92], R63 ;  /* 0x0000923f08003986 */ /* 0x000fe2000c101526 */
[----:B------:R-:W-:Y:S02]  /*5900*/  ISETP.GT.AND P1, PT, R4, 0x58, PT ;  /* 0x000000580400780c */ /* 0x000fe40003f24270 */
[----:B------:R-:W-:Y:S01]  /*5910*/  F2FP.F16.F32.PACK_AB R65, RZ, R65 ;  /* 0x00000041ff41723e */ /* 0x000fe200000000ff */
[----:B------:R-:W-:Y:S01]  /*5920*/  @P4 STG.E.U16 desc[UR38][R6.64+0xa0], R64 ;  /* 0x0000a04006004986 */ /* 0x000fe2000c101526 */
[----:B------:R-:W-:-:S02]  /*5930*/  ISETP.GT.AND P3, PT, R3, 0x8, P0 ;  /* 0x000000080300780c */ /* 0x000fc40000764270 */
[----:B------:R-:W-:Y:S01]  /*5940*/  ISETP.GT.AND P0, PT, R4, 0x59, PT ;  /* 0x000000590400780c */ /* 0x000fe20003f04270 */
[----:B------:R-:W-:Y:S01]  /*5950*/  @P5 STG.E.U16 desc[UR38][R6.64+0xa2], R65 ;  /* 0x0000a24106005986 */ /* 0x000fe2000c101526 */
[C---:B------:R-:W-:Y:S02]  /*5960*/  ISETP.GT.AND P4, PT, R3.reuse, RZ, P1 ;  /* 0x000000ff0300720c */ /* 0x040fe40000f84270 */
[----:B------:R-:W-:Y:S02]  /*5970*/  F2FP.F16.F32.PACK_AB R66, RZ, R66 ;  /* 0x00000042ff42723e */ /* 0x000fe400000000ff */
[----:B------:R-:W-:Y:S02]  /*5980*/  ISETP.GT.AND P5, PT, R3, RZ, P0 ;  /* 0x000000ff0300720c */ /* 0x000fe400007a4270 */
[----:B------:R-:W-:Y:S01]  /*5990*/  F2FP.F16.F32.PACK_AB R67, RZ, R67 ;  /* 0x00000043ff43723e */ /* 0x000fe200000000ff */
[----:B------:R-:W-:Y:S01]  /*59a0*/  @P2 STG.E.U16 desc[UR38][R8.64+0xa0], R66 ;  /* 0x0000a04208002986 */ /* 0x000fe2000c101526 */
[----:B------:R-:W-:-:S02]  /*59b0*/  F2FP.F16.F32.PACK_AB R68, RZ, R68 ;  /* 0x00000044ff44723e */ /* 0x000fc400000000ff */
[C---:B------:R-:W-:Y:S01]  /*59c0*/  ISETP.GT.AND P2, PT, R3.reuse, 0x8, P1 ;  /* 0x000000080300780c */ /* 0x040fe20000f44270 */
[----:B------:R-:W-:Y:S01]  /*59d0*/  @P3 STG.E.U16 desc[UR38][R8.64+0xa2], R67 ;  /* 0x0000a24308003986 */ /* 0x000fe2000c101526 */
[C---:B------:R-:W-:Y:S02]  /*59e0*/  ISETP.GT.AND P1, PT, R4.reuse, 0x60, PT ;  /* 0x000000600400780c */ /* 0x040fe40003f24270 */
[----:B------:R-:W-:Y:S01]  /*59f0*/  F2FP.F16.F32.PACK_AB R69, RZ, R69 ;  /* 0x00000045ff45723e */ /* 0x000fe200000000ff */
[----:B------:R-:W-:Y:S01]  /*5a00*/  @P4 STG.E.U16 desc[UR38][R6.64+0xb0], R68 ;  /* 0x0000b04406004986 */ /* 0x000fe2000c101526 */
[C---:B------:R-:W-:Y:S02]  /*5a10*/  ISETP.GT.AND P3, PT, R3.reuse, 0x8, P0 ;  /* 0x000000080300780c */ /* 0x040fe40000764270 */
[----:B------:R-:W-:Y:S01]  /*5a20*/  ISETP.GT.AND P0, PT, R4, 0x61, PT ;  /* 0x000000610400780c */ /* 0x000fe20003f04270 */
[----:B------:R-:W-:Y:S01]  /*5a30*/  @P5 STG.E.U16 desc[UR38][R6.64+0xb2], R69 ;  /* 0x0000b24506005986 */ /* 0x000fe2000c101526 */
[----:B------:R-:W-:-:S02]  /*5a40*/  ISETP.GT.AND P4, PT, R3, RZ, P1 ;  /* 0x000000ff0300720c */ /* 0x000fc40000f84270 */
[C---:B------:R-:W-:Y:S02]  /*5a50*/  ISETP.GT.AND P5, PT, R3.reuse, RZ, P0 ;  /* 0x000000ff0300720c */ /* 0x040fe400007a4270 */
[----:B------:R-:W-:Y:S02]  /*5a60*/  F2FP.F16.F32.PACK_AB R70, RZ, R70 ;  /* 0x00000046ff46723e */ /* 0x000fe400000000ff */
[----:B------:R-:W-:Y:S02]  /*5a70*/  F2FP.F16.F32.PACK_AB R71, RZ, R71 ;  /* 0x00000047ff47723e */ /* 0x000fe400000000ff */
[----:B------:R-:W-:Y:S01]  /*5a80*/  F2FP.F16.F32.PACK_AB R72, RZ, R72 ;  /* 0x00000048ff48723e */ /* 0x000fe200000000ff */
[----:B------:R-:W-:Y:S01]  /*5a90*/  @P2 STG.E.U16 desc[UR38][R8.64+0xb0], R70 ;  /* 0x0000b04608002986 */ /* 0x000fe2000c101526 */
[----:B------:R-:W-:Y:S02]  /*5aa0*/  F2FP.F16.F32.PACK_AB R73, RZ, R73 ;  /* 0x00000049ff49723e */ /* 0x000fe400000000ff */
[C---:B------:R-:W-:Y:S01]  /*5ab0*/  ISETP.GT.AND P1, PT, R3.reuse, 0x8, P1 ;  /* 0x000000080300780c */ /* 0x040fe20000f24270 */
[----:B------:R-:W-:Y:S01]  /*5ac0*/  @P3 STG.E.U16 desc[UR38][R8.64+0xb2], R71 ;  /* 0x0000b24708003986 */ /* 0x000fe2000c101526 */
[----:B------:R-:W-:-:S02]  /*5ad0*/  ISETP.GT.AND P2, PT, R3, 0x8, P0 ;  /* 0x000000080300780c */ /* 0x000fc40000744270 */
[C---:B------:R-:W-:Y:S01]  /*5ae0*/  ISETP.GT.AND P0, PT, R4.reuse, 0x69, PT ;  /* 0x000000690400780c */ /* 0x040fe20003f04270 */
[----:B------:R-:W-:Y:S01]  /*5af0*/  @P4 STG.E.U16 desc[UR38][R6.64+0xc0], R72 ;  /* 0x0000c04806004986 */ /* 0x000fe2000c101526 */
[----:B------:R-:W-:Y:S02]  /*5b00*/  ISETP.GT.AND P4, PT, R4, 0x68, PT ;  /* 0x000000680400780c */ /* 0x000fe40003f84270 */
[----:B------:R-:W-:Y:S01]  /*5b10*/  F2FP.F16.F32.PACK_AB R74, RZ, R74 ;  /* 0x0000004aff4a723e */ /* 0x000fe200000000ff */
[----:B------:R-:W-:Y:S01]  /*5b20*/  @P5 STG.E.U16 desc[UR38][R6.64+0xc2], R73 ;  /* 0x0000c24906005986 */ /* 0x000fe2000c101526 */
[C---:B------:R-:W-:Y:S02]  /*5b30*/  ISETP.GT.AND P5, PT, R3.reuse, RZ, P4 ;  /* 0x000000ff0300720c */ /* 0x040fe400027a4270 */
[----:B------:R-:W-:Y:S01]  /*5b40*/  ISETP.GT.AND P3, PT, R3, RZ, P0 ;  /* 0x000000ff0300720c */ /* 0x000fe20000764270 */
[----:B------:R-:W-:Y:S01]  /*5b50*/  @P1 STG.E.U16 desc[UR38][R8.64+0xc0], R74 ;  /* 0x0000c04a08001986 */ /* 0x000fe2000c101526 */
[----:B------:R-:W-:-:S02]  /*5b60*/  F2FP.F16.F32.PACK_AB R75, RZ, R75 ;  /* 0x0000004bff4b723e */ /* 0x000fc400000000ff */
[----:B------:R-:W-:Y:S02]  /*5b70*/  F2FP.F16.F32.PACK_AB R76, RZ, R76 ;  /* 0x0000004cff4c723e */ /* 0x000fe400000000ff */
[C---:B------:R-:W-:Y:S01]  /*5b80*/  ISETP.GT.AND P4, PT, R3.reuse, 0x8, P4 ;  /* 0x000000080300780c */ /* 0x040fe20002784270 */
[----:B------:R-:W-:Y:S01]  /*5b90*/  @P2 STG.E.U16 desc[UR38][R8.64+0xc2], R75 ;  /* 0x0000c24b08002986 */ /* 0x000fe2000c101526 */
[----:B------:R-:W-:Y:S02]  /*5ba0*/  F2FP.F16.F32.PACK_AB R77, RZ, R77 ;  /* 0x0000004dff4d723e */ /* 0x000fe400000000ff */
[C---:B------:R-:W-:Y:S01]  /*5bb0*/  ISETP.GT.AND P2, PT, R4.reuse, 0x71, PT ;  /* 0x000000710400780c */ /* 0x040fe20003f44270 */
[----:B------:R-:W-:Y:S01]  /*5bc0*/  @P5 STG.E.U16 desc[UR38][R6.64+0xd0], R76 ;  /* 0x0000d04c06005986 */ /* 0x000fe2000c101526 */
[----:B------:R-:W-:Y:S02]  /*5bd0*/  ISETP.GT.AND P5, PT, R3, 0x8, P0 ;  /* 0x000000080300780c */ /* 0x000fe400007a4270 */
[C---:B------:R-:W-:Y:S01]  /*5be0*/  ISETP.GT.AND P1, PT, R4.reuse, 0x78, PT ;  /* 0x000000780400780c */ /* 0x040fe20003f24270 */
[----:B------:R-:W-:Y:S01]  /*5bf0*/  @P3 STG.E.U16 desc[UR38][R6.64+0xd2], R77 ;  /* 0x0000d24d06003986 */ /* 0x000fe2000c101526 */
[----:B------:R-:W-:-:S02]  /*5c00*/  ISETP.GT.AND P3, PT, R4, 0x70, PT ;  /* 0x000000700400780c */ /* 0x000fc40003f64270 */
[----:B------:R-:W-:Y:S01]  /*5c10*/  ISETP.GT.AND P0, PT, R4, 0x79, PT ;  /* 0x000000790400780c */ /* 0x000fe20003f04270 */
[----:B------:R-:W-:Y:S01]  /*5c20*/  @P4 IMAD.MOV.U32 R4, RZ, RZ, R8 ;  /* 0x000000ffff044224 */ /* 0x000fe200078e0008 */
[----:B------:R-:W-:Y:S01]  /*5c30*/  F2FP.F16.F32.PACK_AB R78, RZ, R78 ;  /* 0x0000004eff4e723e */ /* 0x000fe200000000ff */
[----:B------:R-:W-:Y:S01]  /*5c40*/  @P4 IMAD.MOV.U32 R5, RZ, RZ, R9 ;  /* 0x000000ffff054224 */ /* 0x000fe200078e0009 */
[----:B------:R-:W-:Y:S02]  /*5c50*/  F2FP.F16.F32.PACK_AB R79, RZ, R79 ;  /* 0x0000004fff4f723e */ /* 0x000fe400000000ff */
[----:B------:R-:W-:Y:S02]  /*5c60*/  F2FP.F16.F32.PACK_AB R80, RZ, R80 ;  /* 0x00000050ff50723e */ /* 0x000fe400000000ff */
[----:B------:R0:W-:Y:S01]  /*5c70*/  @P4 STG.E.U16 desc[UR38][R4.64+0xd0], R78 ;  /* 0x0000d04e04004986 */ /* 0x0001e2000c101526 */
[----:B------:R-:W-:Y:S02]  /*5c80*/  ISETP.GT.AND P4, PT, R3, RZ, P2 ;  /* 0x000000ff0300720c */ /* 0x000fe40001784270 */
[----:B------:R-:W-:-:S02]  /*5c90*/  F2FP.F16.F32.PACK_AB R81, RZ, R81 ;  /* 0x00000051ff51723e */ /* 0x000fc400000000ff */
[----:B------:R-:W-:Y:S02]  /*5ca0*/  ISETP.GT.AND P2, PT, R3, 0x8, P2 ;  /* 0x000000080300780c */ /* 0x000fe40001744270 */
[----:B------:R-:W-:Y:S02]  /*5cb0*/  F2FP.F16.F32.PACK_AB R82, RZ, R82 ;  /* 0x00000052ff52723e */ /* 0x000fe400000000ff */
[----:B------:R-:W-:Y:S02]  /*5cc0*/  F2FP.F16.F32.PACK_AB R83, RZ, R83 ;  /* 0x00000053ff53723e */ /* 0x000fe400000000ff */
[----:B------:R-:W-:Y:S01]  /*5cd0*/  F2FP.F16.F32.PACK_AB R84, RZ, R84 ;  /* 0x00000054ff54723e */ /* 0x000fe200000000ff */
[----:B0-----:R-:W-:Y:S01]  /*5ce0*/  @P5 IMAD.MOV.U32 R4, RZ, RZ, R8 ;  /* 0x000000ffff045224 */ /* 0x001fe200078e0008 */
[----:B------:R-:W-:Y:S01]  /*5cf0*/  F2FP.F16.F32.PACK_AB R85, RZ, R85 ;  /* 0x00000055ff55723e */ /* 0x000fe200000000ff */
[----:B------:R-:W-:Y:S01]  /*5d00*/  @P5 IMAD.MOV.U32 R5, RZ, RZ, R9 ;  /* 0x000000ffff055224 */ /* 0x000fe200078e0009 */
[----:B------:R-:W-:-:S02]  /*5d10*/  F2FP.F16.F32.PACK_AB R86, RZ, R86 ;  /* 0x00000056ff56723e */ /* 0x000fc400000000ff */
[----:B------:R-:W-:Y:S02]  /*5d20*/  F2FP.F16.F32.PACK_AB R87, RZ, R87 ;  /* 0x00000057ff57723e */ /* 0x000fe400000000ff */
[----:B------:R0:W-:Y:S01]  /*5d30*/  @P5 STG.E.U16 desc[UR38][R4.64+0xd2], R79 ;  /* 0x0000d24f04005986 */ /* 0x0001e2000c101526 */
[C---:B------:R-:W-:Y:S02]  /*5d40*/  ISETP.GT.AND P5, PT, R3.reuse, RZ, P3 ;  /* 0x000000ff0300720c */ /* 0x040fe40001fa4270 */
[----:B------:R-:W-:-:S11]  /*5d50*/  ISETP.GT.AND P3, PT, R3, 0x8, P3 ;  /* 0x000000080300780c */ /* 0x000fd60001f64270 */
[----:B0-----:R-:W-:Y:S02]  /*5d60*/  @P5 IMAD.MOV.U32 R4, RZ, RZ, R6 ;  /* 0x000000ffff045224 */ /* 0x001fe400078e0006 */
[----:B------:R-:W-:-:S05]  /*5d70*/  @P5 IMAD.MOV.U32 R5, RZ, RZ, R7 ;  /* 0x000000ffff055224 */ /* 0x000fca00078e0007 */
[----:B------:R0:W-:Y:S01]  /*5d80*/  @P5 STG.E.U16 desc[UR38][R4.64+0xe0], R80 ;  /* 0x0000e05004005986 */ /* 0x0001e2000c101526 */
[C---:B------:R-:W-:Y:S02]  /*5d90*/  ISETP.GT.AND P5, PT, R3.reuse, RZ, P0 ;  /* 0x000000ff0300720c */ /* 0x040fe400007a4270 */
[----:B------:R-:W-:Y:S01]  /*5da0*/  ISETP.GT.AND P0, PT, R3, 0x8, P0 ;  /* 0x000000080300780c */ /* 0x000fe20000704270 */
[----:B0-----:R-:W-:Y:S02]  /*5db0*/  @P4 IMAD.MOV.U32 R4, RZ, RZ, R6 ;  /* 0x000000ffff044224 */ /* 0x001fe400078e0006 */
[----:B------:R-:W-:-:S05]  /*5dc0*/  @P4 IMAD.MOV.U32 R5, RZ, RZ, R7 ;  /* 0x000000ffff054224 */ /* 0x000fca00078e0007 */
[----:B------:R0:W-:Y:S01]  /*5dd0*/  @P4 STG.E.U16 desc[UR38][R4.64+0xe2], R81 ;  /* 0x0000e25104004986 */ /* 0x0001e2000c101526 */
[C---:B------:R-:W-:Y:S02]  /*5de0*/  ISETP.GT.AND P4, PT, R3.reuse, RZ, P1 ;  /* 0x000000ff0300720c */ /* 0x040fe40000f84270 */
[----:B------:R-:W-:Y:S01]  /*5df0*/  ISETP.GT.AND P1, PT, R3, 0x8, P1 ;  /* 0x000000080300780c */ /* 0x000fe20000f24270 */
[----:B0-----:R-:W-:Y:S02]  /*5e00*/  @P3 IMAD.MOV.U32 R4, RZ, RZ, R8 ;  /* 0x000000ffff043224 */ /* 0x001fe400078e0008 */
[----:B------:R-:W-:-:S05]  /*5e10*/  @P3 IMAD.MOV.U32 R5, RZ, RZ, R9 ;  /* 0x000000ffff053224 */ /* 0x000fca00078e0009 */
[----:B------:R0:W-:Y:S02]  /*5e20*/  @P3 STG.E.U16 desc[UR38][R4.64+0xe0], R82 ;  /* 0x0000e05204003986 */ /* 0x0001e4000c101526 */
[----:B0-----:R-:W-:Y:S02]  /*5e30*/  @P2 IMAD.MOV.U32 R4, RZ, RZ, R8 ;  /* 0x000000ffff042224 */ /* 0x001fe400078e0008 */
[----:B------:R-:W-:-:S05]  /*5e40*/  @P2 IMAD.MOV.U32 R5, RZ, RZ, R9 ;  /* 0x000000ffff052224 */ /* 0x000fca00078e0009 */
[----:B------:R0:W-:Y:S02]  /*5e50*/  @P2 STG.E.U16 desc[UR38][R4.64+0xe2], R83 ;  /* 0x0000e25304002986 */ /* 0x0001e4000c101526 */
[----:B0-----:R-:W-:Y:S02]  /*5e60*/  @P4 IMAD.MOV.U32 R4, RZ, RZ, R6 ;  /* 0x000000ffff044224 */ /* 0x001fe400078e0006 */
[----:B------:R-:W-:-:S05]  /*5e70*/  @P4 IMAD.MOV.U32 R5, RZ, RZ, R7 ;  /* 0x000000ffff054224 */ /* 0x000fca00078e0007 */
[----:B------:R0:W-:Y:S04]  /*5e80*/  @P4 STG.E.U16 desc[UR38][R4.64+0xf0], R84 ;  /* 0x0000f05404004986 */ /* 0x0001e8000c101526 */
[----:B------:R1:W-:Y:S01]  /*5e90*/  @P5 STG.E.U16 desc[UR38][R6.64+0xf2], R85 ;  /* 0x0000f25506005986 */ /* 0x0003e2000c101526 */
[----:B0-----:R-:W-:Y:S02]  /*5ea0*/  @P1 IMAD.MOV.U32 R4, RZ, RZ, R8 ;  /* 0x000000ffff041224 */ /* 0x001fe400078e0008 */
[----:B------:R-:W-:-:S05]  /*5eb0*/  @P1 IMAD.MOV.U32 R5, RZ, RZ, R9 ;  /* 0x000000ffff051224 */ /* 0x000fca00078e0009 */
[----:B------:R1:W-:Y:S04]  /*5ec0*/  @P1 STG.E.U16 desc[UR38][R4.64+0xf0], R86 ;  /* 0x0000f05604001986 */ /* 0x0003e8000c101526 */
[----:B------:R1:W-:Y:S02]  /*5ed0*/  @P0 STG.E.U16 desc[UR38][R8.64+0xf2], R87 ;  /* 0x0000f25708000986 */ /* 0x0003e4000c101526 */
.L_x_154:
[----:B------:R-:W-:Y:S05]  /*5ee0*/  BSYNC B0 ;  /* 0x0000000000007941 */ /* 0x000fea0003800000 */
.L_x_28:
[----:B------:R-:W-:Y:S01]  /*5ef0*/  IADD3 R16, P0, R16, UR36, RZ ;  /* 0x0000002410107c10 */ /* 0x000fe2000ff1e0ff */
[----:B------:R-:W-:Y:S01]  /*5f00*/  ULDC.64 UR4, c[0x0][0x650] ;  /* 0x0001940000047ab9 */ /* 0x000fe20000000a00 */
[----:B------:R-:W-:Y:S01]  /*5f10*/  PRMT R3, RZ, 0x7610, R3 ;  /* 0x00007610ff037816 */ /* 0x000fe20000000003 */
[----:B------:R-:W-:Y:S01]  /*5f20*/  IMAD.MOV.U32 R100, RZ, RZ, -0x1 ;  /* 0xffffffffff647424 */ /* 0x000fe200078e00ff */
[----:B------:R-:W-:Y:S01]  /*5f30*/  IADD3.X R17, R17, UR42, RZ, P0, !PT ;  /* 0x0000002a11117c10 */ /* 0x000fe200087fe4ff */
[----:B------:R-:W-:Y:S01]  /*5f40*/  IMAD.MOV.U32 R99, RZ, RZ, -0x1 ;  /* 0xffffffffff637424 */ /* 0x000fe200078e00ff */
[----:B------:R-:W-:-:S04]  /*5f50*/  ISETP.GE.U32.AND P0, PT, R16, UR4, PT ;  /* 0x0000000410007c0c */ /* 0x000fc8000bf06070 */
[----:B------:R-:W-:-:S13]  /*5f60*/  ISETP.GE.U32.AND.EX P0, PT, R17, UR5, PT, P0 ;  /* 0x0000000511007c0c */ /* 0x000fda000bf06100 */
[----:B------:R-:W-:Y:S05]  /*5f70*/  @P0 BRA `(.L_x_155) ;  /* 0x00000004004c0947 */ /* 0x000fea0003800000 */
[----:B------:R-:W0:Y:S01]  /*5f80*/  LDC.64 R10, c[0x0][0x628] ;  /* 0x00018a00ff0a7b82 */ /* 0x000e220000000a00 */
[----:B---3--:R-:W3:Y:S01]  /*5f90*/  S2R R12, SR_CTAID.X ;  /* 0x00000000000c7919 */ /* 0x008ee20000002500 */
[----:B-12-4-:R-:W-:Y:S02]  /*5fa0*/  IMAD.MOV.U32 R8, RZ, RZ, R16 ;  /* 0x000000ffff087224 */ /* 0x016fe400078e0010 */
[----:B------:R-:W-:Y:S01]  /*5fb0*/  IMAD.MOV.U32 R9, RZ, RZ, R17 ;  /* 0x000000ffff097224 */ /* 0x000fe200078e0011 */
[----:B------:R-:W1:Y:S03]  /*5fc0*/  S2R R20, SR_CTAID.Y ;  /* 0x0000000000147919 */ /* 0x000e660000002600 */
[----:B------:R-:W2:Y:S08]  /*5fd0*/  LDC R0, c[0x0][0x630] ;  /* 0x00018c00ff007b82 */ /* 0x000eb00000000800 */
[----:B------:R-:W4:Y:S01]  /*5fe0*/  LDC.64 R14, c[0x0][0x620] ;  /* 0x00018800ff0e7b82 */ /* 0x000f220000000a00 */
[----:B0-----:R-:W-:-:S04]  /*5ff0*/  ISETP.NE.U32.AND P0, PT, R10, RZ, PT ;  /* 0x000000ff0a00720c */ /* 0x001fc80003f05070 */
[----:B------:R-:W-:-:S13]  /*6000*/  ISETP.NE.AND.EX P0, PT, R11, RZ, PT, P0 ;  /* 0x000000ff0b00720c */ /* 0x000fda0003f05300 */
[----:B-1234-:R-:W-:Y:S05]  /*6010*/  @!P0 BRA `(.L_x_156) ;  /* 0x0000000000288947 */ /* 0x01efea0003800000 */
        /* <DEDUP_REMOVED lines=10> */
.L_x_156:
[-CC-:B------:R-:W-:Y:S01]  /*60c0*/  SHF.R.U64 R99, R8, R0.reuse, R9.reuse ;  /* 0x0000000008637219 */ /* 0x180fe20000001209 */
[----:B------:R-:W0:Y:S01]  /*60d0*/  LDC.64 R26, c[0x0][0x640] ;  /* 0x00019000ff1a7b82 */ /* 0x000e220000000a00 */
[----:B------:R-:W-:Y:S01]  /*60e0*/  SHF.R.U32.HI R0, RZ, R0, R9 ;  /* 0x00000000ff007219 */ /* 0x000fe20000011609 */
[----:B------:R-:W-:Y:S01]  /*60f0*/  ULDC UR4, c[0x0][0x150] ;  /* 0x0000540000047ab9 */ /* 0x000fe20000000800 */
[----:B------:R-:W-:Y:S02]  /*6100*/  IADD3 R3, P0, RZ, -R99, RZ ;  /* 0x80000063ff037210 */ /* 0x000fe40007f1e0ff */
[----:B------:R-:W-:-:S03]  /*6110*/  I2FP.F32.U32 R7, R12 ;  /* 0x0000000c00077245 */ /* 0x000fc60000201000 */
[----:B------:R-:W1:Y:S01]  /*6120*/  LDC R6, c[0x0][0x618] ;  /* 0x00018600ff067b82 */ /* 0x000e620000000800 */
[----:B------:R-:W-:Y:S02]  /*6130*/  IMAD.X R5, RZ, RZ, ~R0, P0 ;  /* 0x000000ffff057224 */ /* 0x000fe400000e0e00 */
[----:B------:R-:W-:Y:S01]  /*6140*/  FMUL R7, R7, UR4 ;  /* 0x0000000407077c20 */ /* 0x000fe20008400000 */
[----:B------:R-:W-:Y:S01]  /*6150*/  ULDC UR4, c[0x0][0x154] ;  /* 0x0000550000047ab9 */ /* 0x000fe20000000800 */
[-C--:B------:R-:W-:Y:S02]  /*6160*/  IMAD R0, R5, R14.reuse, RZ ;  /* 0x0000000e05007224 */ /* 0x080fe400078e02ff */
[C---:B------:R-:W-:Y:S01]  /*6170*/  IMAD.WIDE.U32 R4, R3.reuse, R14, R16 ;  /* 0x0000000e03047225 */ /* 0x040fe200078e0010 */
[----:B------:R-:W2:Y:S01]  /*6180*/  LDC R8, c[0x0][0x608] ;  /* 0x00018200ff087b82 */ /* 0x000ea20000000800 */
[----:B------:R-:W3:Y:S02]  /*6190*/  F2I.U32.TRUNC.NTZ R7, R7 ;  /* 0x0000000700077305 */ /* 0x000ee4000020f000 */
[----:B------:R-:W-:Y:S01]  /*61a0*/  IMAD R3, R3, R15, R0 ;  /* 0x0000000f03037224 */ /* 0x000fe200078e0200 */
[----:B------:R-:W-:-:S03]  /*61b0*/  I2FP.F32.U32 R0, R20 ;  /* 0x0000001400007245 */ /* 0x000fc60000201000 */
[----:B------:R-:W-:Y:S01]  /*61c0*/  IMAD.IADD R3, R5, 0x1, R3 ;  /* 0x0000000105037824 */ /* 0x000fe200078e0203 */
[----:B------:R-:W4:Y:S01]  /*61d0*/  LDC R11, c[0x0][0x658] ;  /* 0x00019600ff0b7b82 */ /* 0x000f220000000800 */
[----:B0-----:R-:W-:-:S04]  /*61e0*/  ISETP.NE.U32.AND P0, PT, R26, RZ, PT ;  /* 0x000000ff1a00720c */ /* 0x001fc80003f05070 */
[----:B------:R-:W-:-:S03]  /*61f0*/  ISETP.NE.AND.EX P0, PT, R27, RZ, PT, P0 ;  /* 0x000000ff1b00720c */ /* 0x000fc60003f05300 */
[----:B------:R-:W0:Y:S01]  /*6200*/  LDC R9, c[0x0][0x144] ;  /* 0x00005100ff097b82 */ /* 0x000e220000000800 */
[-C--:B-1----:R-:W-:Y:S01]  /*6210*/  SHF.R.U64 R10, R4, R6.reuse, R3 ;  /* 0x00000006040a7219 */ /* 0x082fe20000001203 */
[----:B---3--:R-:W-:Y:S01]  /*6220*/  IMAD.MOV R7, RZ, RZ, -R7 ;  /* 0x000000ffff077224 */ /* 0x008fe200078e0a07 */
[----:B------:R-:W-:Y:S01]  /*6230*/  SHF.R.U32.HI R3, RZ, R6, R3 ;  /* 0x00000006ff037219 */ /* 0x000fe20000011603 */
[----:B------:R-:W-:-:S04]  /*6240*/  FMUL R6, R0, UR4 ;  /* 0x0000000400067c20 */ /* 0x000fc80008400000 */
[----:B------:R-:W1:Y:S01]  /*6250*/  LDC R21, c[0x0][0x148] ;  /* 0x00005200ff157b82 */ /* 0x000e620000000800 */
[----:B------:R3:W0:Y:S01]  /*6260*/  F2I.U32.TRUNC.NTZ R14, R6 ;  /* 0x00000006000e7305 */ /* 0x000622000020f000 */
[-CC-:B--2---:R-:W-:Y:S02]  /*6270*/  SHF.R.U64 R13, R10, R8.reuse, R3.reuse ;  /* 0x000000080a0d7219 */ /* 0x184fe40000001203 */
[----:B------:R-:W-:-:S04]  /*6280*/  SHF.R.U32.HI R0, RZ, R8, R3 ;  /* 0x00000008ff007219 */ /* 0x000fc80000011603 */
[----:B-----5:R-:W2:Y:S01]  /*6290*/  LDC R24, c[0x0][0x648] ;  /* 0x00019200ff187b82 */ /* 0x020ea20000000800 */
[-CC-:B----4-:R-:W-:Y:S02]  /*62a0*/  SHF.R.U64 R15, R13, R11.reuse, R0.reuse ;  /* 0x0000000b0d0f7219 */ /* 0x190fe40000001200 */
[----:B------:R-:W-:-:S03]  /*62b0*/  SHF.R.U32.HI R5, RZ, R11, R0 ;  /* 0x0000000bff057219 */ /* 0x000fc60000011600 */
[----:B------:R-:W-:Y:S02]  /*62c0*/  IMAD.MOV.U32 R4, RZ, RZ, R15 ;  /* 0x000000ffff047224 */ /* 0x000fe400078e000f */
[----:B------:R-:W4:Y:S01]  /*62d0*/  LDC R28, c[0x0][0x638] ;  /* 0x00018e00ff1c7b82 */ /* 0x000f220000000800 */
[----:B0-----:R-:W-:-:S07]  /*62e0*/  IMAD R25, R9, R7, R12 ;  /* 0x0000000709197224 */ /* 0x001fce00078e020c */
[----:B------:R-:W0:Y:S08]  /*62f0*/  LDC R29, c[0x0][0x610] ;  /* 0x00018400ff1d7b82 */ /* 0x000e300000000800 */
[----:B------:R-:W0:Y:S01]  /*6300*/  LDC R30, c[0x0][0x600] ;  /* 0x00018000ff1e7b82 */ /* 0x000e220000000800 */
[----:B-123--:R-:W-:Y:S05]  /*6310*/  @!P0 BRA `(.L_x_157) ;  /* 0x0000000000288947 */ /* 0x00efea0003800000 */
        /* <DEDUP_REMOVED lines=10> */
.L_x_157:
[----:B------:R-:W-:Y:S01]  /*63c0*/  ISETP.NE.AND P0, PT, R2, 0x1, PT ;  /* 0x000000010200780c */ /* 0x000fe20003f05270 */
[----:B------:R-:W-:Y:S01]  /*63d0*/  IMAD.MOV R14, RZ, RZ, -R14 ;  /* 0x000000ffff0e7224 */ /* 0x000fe200078e0a0e */
[----:B------:R-:W-:Y:S02]  /*63e0*/  SHF.R.U64 R0, R4, R24, R5 ;  /* 0x0000001804007219 */ /* 0x000fe40000001205 */
[----:B------:R-:W-:Y:S02]  /*63f0*/  LOP3.LUT R3, R13, R96, RZ, 0xc0, !PT ;  /* 0x000000600d037212 */ /* 0x000fe400078ec0ff */
[----:B------:R-:W-:Y:S01]  /*6400*/  LOP3.LUT R10, R10, R95, RZ, 0xc0, !PT ;  /* 0x0000005f0a0a7212 */ /* 0x000fe200078ec0ff */
[----:B------:R-:W-:Y:S02]  /*6410*/  IMAD.MOV R4, RZ, RZ, -R0 ;  /* 0x000000ffff047224 */ /* 0x000fe400078e0a00 */
[----:B------:R-:W-:Y:S02]  /*6420*/  IMAD R0, R90, R0, R3 ;  /* 0x000000005a007224 */ /* 0x000fe400078e0203 */
[----:B----4-:R-:W-:-:S02]  /*6430*/  IMAD R3, R4, R28, R15 ;  /* 0x0000001c04037224 */ /* 0x010fc400078e020f */
[----:B------:R-:W-:Y:S02]  /*6440*/  @P0 IMAD R25, R21, R14, R20 ;  /* 0x0000000e15190224 */ /* 0x000fe400078e0214 */
[----:B0-----:R-:W-:Y:S02]  /*6450*/  IMAD R5, R3, R30, R10 ;  /* 0x0000001e03057224 */ /* 0x001fe400078e020a */
[----:B------:R-:W-:Y:S02]  /*6460*/  IMAD R0, R0, R29, R25 ;  /* 0x0000001d00007224 */ /* 0x000fe400078e0219 */
[----:B------:R-:W-:-:S03]  /*6470*/  IMAD.MOV.U32 R4, RZ, RZ, 0x1 ;  /* 0x00000001ff047424 */ /* 0x000fc600078e00ff */
[----:B------:R-:W-:Y:S02]  /*6480*/  SEL R100, R5, R0, !P0 ;  /* 0x0000000005647207 */ /* 0x000fe40004000000 */
[----:B------:R-:W-:Y:S02]  /*6490*/  PRMT R3, R4, 0x7610, R3 ;  /* 0x0000761004037816 */ /* 0x000fe40000000003 */
[----:B------:R-:W-:-:S07]  /*64a0*/  SEL R0, R0, R5, !P0 ;  /* 0x0000000500007207 */ /* 0x000fce0004000000 */
.L_x_155:
[----:B------:R-:W-:Y:S01]  /*64b0*/  LOP3.LUT P0, RZ, R3, 0xff, RZ, 0xc0, !PT ;  /* 0x000000ff03ff7812 */ /* 0x000fe2000780c0ff */
[----:B------:R-:W-:Y:S01]  /*64c0*/  UIMAD.WIDE.U32 UR4, UR41, -0x33333333, URZ ;  /* 0xcccccccd290478a5 */ /* 0x000fe2000f8e003f */
[----:B------:R-:W-:-:S03]  /*64d0*/  IMAD.MOV.U32 R101, RZ, RZ, R0 ;  /* 0x000000ffff657224 */ /* 0x000fc600078e0000 */
[----:B------:R-:W-:-:S04]  /*64e0*/  USHF.R.U32.HI UR4, URZ, 0x2, UR5 ;  /* 0x000000023f047899 */ /* 0x000fc80008011605 */
[----:B------:R-:W-:-:S04]  /*64f0*/  UIMAD UR41, UR4, -0x5, UR41 ;  /* 0xfffffffb042978a4 */ /* 0x000fc8000f8e0229 */
[----:B------:R-:W-:Y:S08]  /*6500*/  @P0 BRA `(.L_x_158) ;  /* 0xffffffac00340947 */ /* 0x000ff0000383ffff */
[----:B------:R-:W-:Y:S05]  /*6510*/  EXIT ;  /* 0x000000000000794d */ /* 0x000fea0003800000 */
.L_x_3:
        /* <DEDUP_REMOVED lines=26> */
.L_x_160:
[--C-:B------:R-:W-:Y:S01]  /*66c0*/  SHF.R.U64 R14, R12, R20, R13.reuse ;  /* 0x000000140c0e7219 */ /* 0x100fe2000000120d */
[----:B------:R-:W0:Y:S01]  /*66d0*/  LDC R24, c[0x0][0x618] ;  /* 0x00018600ff187b82 */ /* 0x000e220000000800 */
[----:B------:R-:W-:Y:S01]  /*66e0*/  I2FP.F32.U32 R8, R6 ;  /* 0x0000000600087245 */ /* 0x000fe20000201000 */
[----:B------:R-:W-:Y:S01]  /*66f0*/  ULDC UR4, c[0x0][0x150] ;  /* 0x0000540000047ab9 */ /* 0x000fe20000000800 */
[----:B------:R-:W-:Y:S02]  /*6700*/  SHF.R.U32.HI R7, RZ, R20, R13 ;  /* 0x00000014ff077219 */ /* 0x000fe4000001160d */
[----:B------:R-:W-:Y:S01]  /*6710*/  IADD3 R11, P0, RZ, -R14, RZ ;  /* 0x8000000eff0b7210 */ /* 0x000fe20007f1e0ff */
[----:B------:R-:W-:Y:S01]  /*6720*/  FMUL R13, R8, UR4 ;  /* 0x00000004080d7c20 */ /* 0x000fe20008400000 */
[----:B------:R-:W-:Y:S01]  /*6730*/  ULDC UR4, c[0x0][0x154] ;  /* 0x0000550000047ab9 */ /* 0x000fe20000000800 */
[----:B------:R-:W1:Y:S02]  /*6740*/  LDC.64 R26, c[0x0][0x640] ;  /* 0x00019000ff1a7b82 */ /* 0x000e640000000a00 */
[----:B------:R-:W-:-:S02]  /*6750*/  IMAD.X R7, RZ, RZ, ~R7, P0 ;  /* 0x000000ffff077224 */ /* 0x000fc400000e0e07 */
[----:B------:R-:W2:Y:S01]  /*6760*/  F2I.U32.TRUNC.NTZ R13, R13 ;  /* 0x0000000d000d7305 */ /* 0x000ea2000020f000 */
[----:B------:R-:W-:-:S03]  /*6770*/  IMAD.WIDE.U32 R8, R11, R22, R16 ;  /* 0x000000160b087225 */ /* 0x000fc600078e0010 */
[----:B------:R-:W3:Y:S01]  /*6780*/  LDC R15, c[0x0][0x144] ;  /* 0x00005100ff0f7b82 */ /* 0x000ee20000000800 */
[----:B------:R-:W-:-:S04]  /*6790*/  IMAD R10, R7, R22, RZ ;  /* 0x00000016070a7224 */ /* 0x000fc800078e02ff */
[----:B------:R-:W-:Y:S02]  /*67a0*/  IMAD R7, R11, R23, R10 ;  /* 0x000000170b077224 */ /* 0x000fe400078e020a */
[----:B------:R-:W-:Y:S01]  /*67b0*/  IMAD.MOV.U32 R10, RZ, RZ, -0x1 ;  /* 0xffffffffff0a7424 */ /* 0x000fe200078e00ff */
[----:B------:R-:W4:Y:S01]  /*67c0*/  LDC R20, c[0x0][0x608] ;  /* 0x00018200ff147b82 */ /* 0x000f220000000800 */
[----:B------:R-:W-:Y:S01]  /*67d0*/  IMAD.IADD R7, R9, 0x1, R7 ;  /* 0x0000000109077824 */ /* 0x000fe200078e0207 */
[----:B------:R-:W-:-:S04]  /*67e0*/  I2FP.F32.U32 R9, R5 ;  /* 0x0000000500097245 */ /* 0x000fc80000201000 */
[-C--:B0-----:R-:W-:Y:S01]  /*67f0*/  SHF.R.U64 R12, R8, R24.reuse, R7 ;  /* 0x00000018080c7219 */ /* 0x081fe20000001207 */
[----:B--2---:R-:W-:Y:S01]  /*6800*/  IMAD.MOV R8, RZ, RZ, -R13 ;  /* 0x000000ffff087224 */ /* 0x004fe200078e0a0d */
[----:B------:R-:W0:Y:S01]  /*6810*/  LDC R11, c[0x0][0x658] ;  /* 0x00019600ff0b7b82 */ /* 0x000e220000000800 */
[----:B-1----:R-:W-:Y:S01]  /*6820*/  ISETP.NE.U32.AND P0, PT, R26, RZ, PT ;  /* 0x000000ff1a00720c */ /* 0x002fe20003f05070 */
[----:B------:R-:W-:Y:S01]  /*6830*/  FMUL R9, R9, UR4 ;  /* 0x0000000409097c20 */ /* 0x000fe20008400000 */
[----:B------:R-:W-:Y:S02]  /*6840*/  SHF.R.U32.HI R7, RZ, R24, R7 ;  /* 0x00000018ff077219 */ /* 0x000fe40000011607 */
[----:B------:R-:W-:-:S03]  /*6850*/  ISETP.NE.AND.EX P0, PT, R27, RZ, PT, P0 ;  /* 0x000000ff1b00720c */ /* 0x000fc60003f05300 */
[----:B------:R-:W1:Y:S01]  /*6860*/  LDC R22, c[0x0][0x148] ;  /* 0x00005200ff167b82 */ /* 0x000e620000000800 */
[----:B---3--:R-:W-:Y:S02]  /*6870*/  IMAD R23, R15, R8, R6 ;  /* 0x000000080f177224 */ /* 0x008fe400078e0206 */
[----:B------:R-:W-:-:S05]  /*6880*/  IMAD.MOV.U32 R8, RZ, RZ, 0x1 ;  /* 0x00000001ff087424 */ /* 0x000fca00078e00ff */
[----:B------:R-:W2:Y:S01]  /*6890*/  LDC R21, c[0x0][0x600] ;  /* 0x00018000ff157b82 */ /* 0x000ea20000000800 */
[-CC-:B----4-:R-:W-:Y:S02]  /*68a0*/  SHF.R.U64 R15, R12, R20.reuse, R7.reuse ;  /* 0x000000140c0f7219 */ /* 0x190fe40000001207 */
[----:B------:R-:W-:Y:S02]  /*68b0*/  SHF.R.U32.HI R6, RZ, R20, R7 ;  /* 0x00000014ff067219 */ /* 0x000fe40000011607 */
[----:B------:R3:W4:Y:S03]  /*68c0*/  F2I.U32.TRUNC.NTZ R20, R9 ;  /* 0x0000000900147305 */ /* 0x000726000020f000 */
[----:B------:R-:W1:Y:S01]  /*68d0*/  LDC R25, c[0x0][0x648] ;  /* 0x00019200ff197b82 */ /* 0x000e620000000800 */
[-C--:B0-----:R-:W-:Y:S02]  /*68e0*/  SHF.R.U64 R19, R15, R11.reuse, R6 ;  /* 0x0000000b0f137219 */ /* 0x081fe40000001206 */
[----:B------:R-:W-:-:S02]  /*68f0*/  SHF.L.U32 R10, R10, R11, RZ ;  /* 0x0000000b0a0a7219 */ /* 0x000fc400000006ff */
[-C--:B------:R-:W-:Y:S01]  /*6900*/  SHF.R.U32.HI R7, RZ, R11.reuse, R6 ;  /* 0x0000000bff077219 */ /* 0x080fe20000011606 */
[----:B------:R-:W-:Y:S01]  /*6910*/  IMAD.MOV.U32 R6, RZ, RZ, R19 ;  /* 0x000000ffff067224 */ /* 0x000fe200078e0013 */
[----:B------:R-:W-:Y:S01]  /*6920*/  SHF.L.U32 R24, R8, R11, RZ ;  /* 0x0000000b08187219 */ /* 0x000fe200000006ff */
[----:B------:R-:W0:Y:S01]  /*6930*/  LDC R28, c[0x0][0x638] ;  /* 0x00018e00ff1c7b82 */ /* 0x000e220000000800 */
[----:B------:R-:W-:-:S07]  /*6940*/  LOP3.LUT R30, RZ, R10, RZ, 0x33, !PT ;  /* 0x0000000aff1e7212 */ /* 0x000fce00078e33ff */
[----:B------:R-:W0:Y:S01]  /*6950*/  LDC R29, c[0x0][0x610] ;  /* 0x00018400ff1d7b82 */ /* 0x000e220000000800 */
[----:B---34-:R-:W-:Y:S05]  /*6960*/  @!P0 BRA `(.L_x_161) ;  /* 0x0000000000288947 */ /* 0x018fea0003800000 */
[----:B------:R-:W3:Y:S02]  /*6970*/  LDC R6, c[0x0][0x64c] ;  /* 0x00019300ff067b82 */ /* 0x000ee40000000800 */
[----:B---3--:R-:W-:-:S05]  /*6980*/  IADD3 R11, P0, R19, R6, RZ ;  /* 0x00000006130b7210 */ /* 0x008fca0007f1e0ff */
        /* <DEDUP_REMOVED lines=8> */
.L_x_161:
[----:B------:R-:W-:Y:S01]  /*6a10*/  ISETP.NE.AND P0, PT, R2, 0x1, PT ;  /* 0x000000010200780c */ /* 0x000fe20003f05270 */
[----:B--2---:R-:W-:Y:S01]  /*6a20*/  VIADD R9, R21, 0xffffffff ;  /* 0xffffffff15097836 */ /* 0x004fe20000000000 */
[----:B-1----:R-:W-:Y:S01]  /*6a30*/  SHF.R.U64 R7, R6, R25, R7 ;  /* 0x0000001906077219 */ /* 0x002fe20000001207 */
[----:B------:R-:W-:Y:S01]  /*6a40*/  IMAD.MOV R20, RZ, RZ, -R20 ;  /* 0x000000ffff147224 */ /* 0x000fe200078e0a14 */
[----:B------:R-:W-:Y:S02]  /*6a50*/  LOP3.LUT R6, R15, R30, RZ, 0xc0, !PT ;  /* 0x0000001e0f067212 */ /* 0x000fe400078ec0ff */
[----:B------:R-:W-:Y:S01]  /*6a60*/  LOP3.LUT R12, R12, R9, RZ, 0xc0, !PT ;  /* 0x000000090c0c7212 */ /* 0x000fe200078ec0ff */
[----:B------:R-:W-:Y:S02]  /*6a70*/  IMAD.MOV R8, RZ, RZ, -R7 ;  /* 0x000000ffff087224 */ /* 0x000fe400078e0a07 */
[----:B------:R-:W-:Y:S02]  /*6a80*/  IMAD R6, R24, R7, R6 ;  /* 0x0000000718067224 */ /* 0x000fe400078e0206 */
[----:B------:R-:W-:-:S02]  /*6a90*/  IMAD.MOV.U32 R9, RZ, RZ, 0x1 ;  /* 0x00000001ff097424 */ /* 0x000fc400078e00ff */
[----:B------:R-:W-:Y:S02]  /*6aa0*/  @P0 IMAD R23, R22, R20, R5 ;  /* 0x0000001416170224 */ /* 0x000fe400078e0205 */
[----:B0-----:R-:W-:Y:S02]  /*6ab0*/  IMAD R5, R8, R28, R19 ;  /* 0x0000001c08057224 */ /* 0x001fe400078e0213 */
[----:B------:R-:W-:Y:S02]  /*6ac0*/  IMAD R19, R6, R29, R23 ;  /* 0x0000001d06137224 */ /* 0x000fe400078e0217 */
[----:B------:R-:W-:Y:S02]  /*6ad0*/  IMAD R6, R5, R21, R12 ;  /* 0x0000001505067224 */ /* 0x000fe400078e020c */
[----:B------:R-:W-:-:S03]  /*6ae0*/  IMAD.MOV.U32 R8, RZ, RZ, R14 ;  /* 0x000000ffff087224 */ /* 0x000fc600078e000e */
[----:B------:R-:W-:Y:S02]  /*6af0*/  SEL R20, R6, R19, !P0 ;  /* 0x0000001306147207 */ /* 0x000fe40004000000 */
[----:B------:R-:W-:-:S07]  /*6b00*/  SEL R19, R19, R6, !P0 ;  /* 0x0000000613137207 */ /* 0x000fce0004000000 */
.L_x_159:
[----:B------:R-:W-:-:S08]  /*6b10*/  NOP ;  /* 0x0000000000007918 */ /* 0x000fd00000000000 */
[----:B------:R-:W0:-:S00]  /*6b20*/  USETMAXREG.DEALLOC.CTAPOOL 0x28 ;  /* 0x00000028000079c8 */ /* 0x000e0000080e0500 */
[----:B0-----:R-:W-:-:S13]  /*6b30*/  ISETP.NE.AND P0, PT, R0, RZ, PT ;  /* 0x000000ff0000720c */ /* 0x001fda0003f05270 */
[----:B------:R-:W-:Y:S05]  /*6b40*/  @P0 EXIT ;  /* 0x000000000000094d */ /* 0x000fea0003800000 */
[----:B------:R-:W-:Y:S01]  /*6b50*/  LOP3.LUT P0, RZ, R9, 0xff, RZ, 0xc0, !PT ;  /* 0x000000ff09ff7812 */ /* 0x000fe2000780c0ff */
[----:B------:R-:W-:Y:S02]  /*6b60*/  IMAD.MOV.U32 R0, RZ, RZ, 0x1 ;  /* 0x00000001ff007424 */ /* 0x000fe400078e00ff */
[----:B------:R-:W-:-:S10]  /*6b70*/  IMAD.MOV.U32 R12, RZ, RZ, RZ ;  /* 0x000000ffff0c7224 */ /* 0x000fd400078e00ff */
[----:B------:R-:W-:Y:S05]  /*6b80*/  @!P0 BRA `(.L_x_162) ;  /* 0x0000000c002c8947 */ /* 0x000fea0003800000 */
[----:B------:R-:W0:Y:S01]  /*6b90*/  LDC R0, c[0x0][0x28c] ;  /* 0x0000a300ff007b82 */ /* 0x000e220000000800 */
[----:B------:R-:W-:Y:S01]  /*6ba0*/  LOP3.LUT P0, RZ, R3, 0x1f, RZ, 0xc0, !PT ;  /* 0x0000001f03ff7812 */ /* 0x000fe2000780c0ff */
[----:B------:R-:W-:Y:S01]  /*6bb0*/  ULDC UR5, c[0x0][0x658] ;  /* 0x0001960000057ab9 */ /* 0x000fe20000000800 */
[----:B------:R-:W-:Y:S01]  /*6bc0*/  UMOV UR6, 0xffffffff ;  /* 0xffffffff00067882 */ /* 0x000fe20000000000 */
[----:B------:R-:W-:Y:S01]  /*6bd0*/  BSSY B0, `(.L_x_162) ;  /* 0x00000c6000007945 */ /* 0x000fe20003800000 */
[----:B------:R-:W-:Y:S01]  /*6be0*/  USHF.L.U32 UR6, UR6, UR5, URZ ;  /* 0x0000000506067299 */ /* 0x000fe2000800063f */
[C---:B------:R-:W-:Y:S01]  /*6bf0*/  ISETP.NE.AND P2, PT, R4.reuse, RZ, PT ;  /* 0x000000ff0400720c */ /* 0x040fe20003f45270 */
[----:B------:R-:W-:Y:S01]  /*6c00*/  IMAD.MOV.U32 R13, RZ, RZ, 0x1 ;  /* 0x00000001ff0d7424 */ /* 0x000fe200078e00ff */
[----:B------:R-:W-:Y:S01]  /*6c10*/  ISETP.NE.OR P0, PT, R4, RZ, !P0 ;  /* 0x000000ff0400720c */ /* 0x000fe20004705670 */
[----:B------:R-:W-:Y:S01]  /*6c20*/  IMAD.MOV.U32 R12, RZ, RZ, RZ ;  /* 0x000000ffff0c7224 */ /* 0x000fe200078e00ff */
[----:B------:R-:W-:Y:S01]  /*6c30*/  LOP3.LUT R11, R18, 0x2, RZ, 0xfc, !PT ;  /* 0x00000002120b7812 */ /* 0x000fe200078efcff */
[----:B------:R-:W-:Y:S01]  /*6c40*/  ULDC UR4, c[0x0][0x600] ;  /* 0x0001800000047ab9 */ /* 0x000fe20000000800 */
[----:B------:R-:W-:Y:S01]  /*6c50*/  UMOV UR7, 0x1 ;  /* 0x0000000100077882 */ /* 0x000fe20000000000 */
[----:B------:R-:W-:-:S02]  /*6c60*/  UIADD3 UR13, UR4, -0x1, URZ ;  /* 0xffffffff040d7890 */ /* 0x000fc4000fffe03f */
[----:B------:R-:W-:Y:S02]  /*6c70*/  USHF.L.U32 UR15, UR7, UR5, URZ ;  /* 0x00000005070f7299 */ /* 0x000fe4000800063f */
[----:B------:R-:W-:Y:S01]  /*6c80*/  ULOP3.LUT UR14, URZ, UR6, URZ, 0x33, !UPT ;  /* 0x000000063f0e7292 */ /* 0x000fe2000f8e333f */
[----:B------:R-:W-:Y:S01]  /*6c90*/  ULDC.64 UR22, c[0x0][0x198] ;  /* 0x0000660000167ab9 */ /* 0x000fe20000000a00 */
[----:B0-----:R-:W-:-:S05]  /*6ca0*/  VIADD R0, R0, 0x3f ;  /* 0x0000003f00007836 */ /* 0x001fca0000000000 */
[----:B------:R-:W-:-:S04]  /*6cb0*/  SHF.R.S32.HI R3, RZ, 0x1f, R0 ;  /* 0x0000001fff037819 */ /* 0x000fc80000011400 */
[----:B------:R-:W-:Y:S01]  /*6cc0*/  LEA.HI R3, R3, R0, RZ, 0x6 ;  /* 0x0000000003037211 */ /* 0x000fe200078f30ff */
[----:B------:R-:W-:-:S03]  /*6cd0*/  IMAD.MOV.U32 R0, RZ, RZ, 0x1 ;  /* 0x00000001ff007424 */ /* 0x000fc600078e00ff */
[----:B------:R-:W-:-:S05]  /*6ce0*/  SHF.R.S32.HI R3, RZ, 0x6, R3 ;  /* 0x00000006ff037819 */ /* 0x000fca0000011403 */
[----:B------:R-:W-:-:S07]  /*6cf0*/  VIADD R10, R3, 0x1 ;  /* 0x00000001030a7836 */ /* 0x000fce0000000000 */
.L_x_174:
[----:B------:R-:W-:-:S03]  /*6d00*/  UMOV UR4, 0xffffffff ;  /* 0xffffffff00047882 */ /* 0x000fc60000000000 */
[----:B------:R-:W-:Y:S05]  /*6d10*/  BRA.DIV UR4, `(.L_x_163) ;  /* 0x0000000e04d87947 */ /* 0x000fea000b800000 */
[----:B------:R-:W-:-:S13]  /*6d20*/  ELECT P6, URZ, PT ;  /* 0x00000000003f782f */ /* 0x000fda00038c0000 */
.L_x_186:
[----:B------:R-:W-:Y:S04]  /*6d30*/  BSSY B1, `(.L_x_164) ;  /* 0x000003e000017945 */ /* 0x000fe80003800000 */
[----:B------:R-:W-:Y:S05]  /*6d40*/  @!P6 BRA `(.L_x_165) ;  /* 0x0000000000f0e947 */ /* 0x000fea0003800000 */
[----:B------:R-:W0:Y:S02]  /*6d50*/  LDC R4, c[0x0][0x28c] ;  /* 0x0000a300ff047b82 */ /* 0x000e240000000800 */
[----:B0-----:R-:W-:-:S13]  /*6d60*/  ISETP.GE.AND P1, PT, R4, 0x1, PT ;  /* 0x000000010400780c */ /* 0x001fda0003f26270 */
[----:B------:R-:W-:Y:S05]  /*6d70*/  @!P1 BRA `(.L_x_165) ;  /* 0x0000000000e49947 */ /* 0x000fea0003800000 */
[----:B------:R-:W-:Y:S02]  /*6d80*/  IMAD.SHL.U32 R19, R19, 0x80, RZ ;  /* 0x0000008013137824 */ /* 0x000fe400078e00ff */
[----:B------:R-:W-:Y:S02]  /*6d90*/  IMAD.SHL.U32 R20, R20, 0x80, RZ ;  /* 0x0000008014147824 */ /* 0x000fe400078e00ff */
[----:B------:R-:W-:Y:S02]  /*6da0*/  IMAD.MOV.U32 R21, RZ, RZ, RZ ;  /* 0x000000ffff157224 */ /* 0x000fe400078e00ff */
[----:B------:R-:W-:Y:S02]  /*6db0*/  IMAD.MOV.U32 R4, RZ, RZ, R10 ;  /* 0x000000ffff047224 */ /* 0x000fe400078e000a */
[----:B------:R-:W-:Y:S02]  /*6dc0*/  IMAD.MOV.U32 R5, RZ, RZ, R0 ;  /* 0x000000ffff057224 */ /* 0x000fe400078e0000 */
[----:B------:R-:W-:-:S02]  /*6dd0*/  IMAD.MOV.U32 R6, RZ, RZ, R12 ;  /* 0x000000ffff067224 */ /* 0x000fc400078e000c */
[----:B------:R-:W-:-:S07]  /*6de0*/  VIADD R22, R19, 0x40 ;  /* 0x0000004013167836 */ /* 0x000fce0000000000 */
.L_x_169:
[----:B------:R-:W0:Y:S01]  /*6df0*/  S2R R14, SR_CgaCtaId ;  /* 0x00000000000e7919 */ /* 0x000e220000008800 */
[----:B------:R-:W-:Y:S01]  /*6e00*/  MOV R7, 0x400 ;  /* 0x0000040000077802 */ /* 0x000fe20000000f00 */
[----:B------:R-:W1:Y:S03]  /*6e10*/  @!P2 LDC R9, c[0x0][0x500] ;  /* 0x00014000ff09ab82 */ /* 0x000e660000000800 */
[----:B0-----:R-:W-:Y:S02]  /*6e20*/  LEA R15, R14, R7, 0x18 ;  /* 0x000000070e0f7211 */ /* 0x001fe400078ec0ff */
[----:B------:R-:W-:-:S03]  /*6e30*/  SHF.L.U32 R7, R5, 0x1f, RZ ;  /* 0x0000001f05077819 */ /* 0x000fc600000006ff */
[----:B------:R-:W-:-:S04]  /*6e40*/  IMAD R14, R6, 0x8, R15 ;  /* 0x00000008060e7824 */ /* 0x000fc800078e020f */
[----:B------:R-:W0:Y:S02]  /*6e50*/  SYNCS.PHASECHK.TRANS64.TRYWAIT P1, [R14+URZ+0x28], R7 ;  /* 0x000028070e0075a7 */ /* 0x000e24000802017f */
[----:B01----:R-:W-:Y:S05]  /*6e60*/  @!P1 BRA `(.L_x_166) ;  /* 0x0000000c00a49947 */ /* 0x003fea0003800000 */
.L_x_187:
[----:B0-----:R-:W-:Y:S01]  /*6e70*/  PRMT R7, R11, 0x9910, RZ ;  /* 0x000099100b077816 */ /* 0x001fe200000000ff */
[----:B------:R0:W-:Y:S03]  /*6e80*/  @!P2 SYNCS.ARRIVE.TRANS64 RZ, [R14+URZ], R9 ;  /* 0x000000090effa9a7 */ /* 0x0001e6000800003f */
[----:B------:R-:W-:-:S13]  /*6e90*/  ISETP.NE.AND P1, PT, R7, 0x2, PT ;  /* 0x000000020700780c */ /* 0x000fda0003f25270 */
[----:B0-----:R-:W-:Y:S05]  /*6ea0*/  @P1 BRA `(.L_x_167) ;  /* 0x0000000000041947 */ /* 0x001fea0003800000 */
[----:B------:R-:W-:Y:S01]  /*6eb0*/  BPT.TRAP 0x1 ;  /* 0x000000040000795c */ /* 0x000fe20000300000 */
.L_x_167:
[----:B------:R-:W-:Y:S05]  /*6ec0*/  @P0 BRA `(.L_x_168) ;  /* 0x0000000000040947 */ /* 0x000fea0003800000 */
[----:B------:R-:W-:Y:S01]  /*6ed0*/  BPT.TRAP 0x1 ;  /* 0x000000040000795c */ /* 0x000fe20000300000 */
.L_x_168:
[----:B------:R-:W-:Y:S01]  /*6ee0*/  IMAD R15, R6, 0x4000, R15 ;  /* 0x00004000060f7824 */ /* 0x000fe200078e020f */
[----:B------:R-:W-:Y:S01]  /*6ef0*/  R2UR UR25, R14 ;  /* 0x000000000e1972ca */ /* 0x000fe200000e0000 */
[----:B------:R-:W-:Y:S01]  /*6f00*/  VIADD R4, R4, 0xffffffff ;  /* 0xffffffff04047836 */ /* 0x000fe20000000000 */
[----:B------:R-:W-:Y:S01]  /*6f10*/  R2UR UR27, R21 ;  /* 0x00000000151b72ca */ /* 0x000fe200000e0000 */
[----:B------:R-:W-:Y:S01]  /*6f20*/  UIADD3 UR4, UP0, UR22, 0xf0, URZ ;  /* 0x000000f016047890 */ /* 0x000fe2000ff1e03f */
[----:B------:R-:W-:Y:S01]  /*6f30*/  R2UR UR8, R15 ;  /* 0x000000000f0872ca */ /* 0x000fe200000e0000 */
[----:B------:R-:W-:Y:S01]  /*6f40*/  UIADD3 UR30, UP1, UR22, 0x1f0, URZ ;  /* 0x000001f0161e7890 */ /* 0x000fe2000ff3e03f */
[----:B------:R-:W-:Y:S01]  /*6f50*/  R2UR UR28, R8 ;  /* 0x00000000081c72ca */ /* 0x000fe200000e0000 */
[----:B------:R-:W-:Y:S01]  /*6f60*/  UIADD3.X UR5, URZ, UR23, URZ, UP0, !UPT ;  /* 0x000000173f057290 */ /* 0x000fe200087fe43f */
[----:B------:R-:W-:Y:S01]  /*6f70*/  R2UR UR26, R19 ;  /* 0x00000000131a72ca */ /* 0x000fe200000e0000 */
[----:B------:R-:W-:Y:S01]  /*6f80*/  VIADD R6, R6, 0x1 ;  /* 0x0000000106067836 */ /* 0x000fe20000000000 */
[----:B------:R-:W-:Y:S01]  /*6f90*/  R2UR UR18, R22 ;  /* 0x00000000161272ca */ /* 0x000fe200000e0000 */
[----:B------:R-:W-:Y:S01]  /*6fa0*/  UIADD3.X UR31, URZ, UR23, URZ, UP1, !UPT ;  /* 0x000000173f1f7290 */ /* 0x000fe20008ffe43f */
[----:B------:R-:W-:Y:S01]  /*6fb0*/  R2UR UR11, R20 ;  /* 0x00000000140b72ca */ /* 0x000fe200000e0000 */
[----:B------:R-:W-:Y:S01]  /*6fc0*/  UMOV UR6, 0x0 ;  /* 0x0000000000067882 */ /* 0x000fe20000000000 */
[----:B------:R-:W-:Y:S01]  /*6fd0*/  ISETP.GT.AND P3, PT, R4, 0x1, PT ;  /* 0x000000010400780c */ /* 0x000fe20003f64270 */
[----:B------:R-:W-:Y:S01]  /*6fe0*/  UMOV UR7, 0x10000000 ;  /* 0x1000000000077882 */ /* 0x000fe20000000000 */
[C---:B------:R-:W-:Y:S01]  /*6ff0*/  ISETP.NE.AND P1, PT, R6.reuse, 0x5, PT ;  /* 0x000000050600780c */ /* 0x040fe20003f25270 */
[----:B------:R-:W-:Y:S01]  /*7000*/  UIADD3 UR24, UR8, 0x100, URZ ;  /* 0x0000010008187890 */ /* 0x000fe2000fffe03f */
[----:B------:R-:W-:Y:S01]  /*7010*/  VIADD R21, R21, 0x40 ;  /* 0x0000004015157836 */ /* 0x000fe20000000000 */
[----:B------:R-:W-:Y:S01]  /*7020*/  UIADD3 UR16, UR8, 0x2100, URZ ;  /* 0x0000210008107890 */ /* 0x000fe2000fffe03f */
[----:B------:R-:W-:Y:S01]  /*7030*/  SEL R14, RZ, 0x1, P1 ;  /* 0x00000001ff0e7807 */ /* 0x000fe20000800000 */
[----:B------:R-:W-:Y:S01]  /*7040*/  UIADD3 UR8, UR8, 0x14100, URZ ;  /* 0x0001410008087890 */ /* 0x000fe2000fffe03f */
[----:B------:R-:W-:Y:S01]  /*7050*/  SEL R6, R6, RZ, P1 ;  /* 0x000000ff06067207 */ /* 0x000fe20000800000 */
[----:B------:R-:W-:Y:S01]  /*7060*/  UMOV UR17, UR25 ;  /* 0x0000001900117c82 */ /* 0x000fe20008000000 */
[----:B------:R-:W-:Y:S01]  /*7070*/  UMOV UR19, UR27 ;  /* 0x0000001b00137c82 */ /* 0x000fe20008000000 */
[----:B------:R-:W-:Y:S01]  /*7080*/  UMOV UR20, UR28 ;  /* 0x0000001c00147c82 */ /* 0x000fe20008000000 */
[----:B------:R0:W-:Y:S01]  /*7090*/  UTMALDG.3D [UR24], [UR4], desc[UR6] ;  /* 0x00000618040075b4 */ /* 0x0001e20008011000 */
[----:B------:R-:W-:Y:S01]  /*70a0*/  UMOV UR9, UR25 ;  /* 0x0000001900097c82 */ /* 0x000fe20008000000 */
[----:B------:R-:W-:Y:S01]  /*70b0*/  UMOV UR10, UR27 ;  /* 0x0000001b000a7c82 */ /* 0x000fe20008000000 */
[----:B------:R-:W-:Y:S01]  /*70c0*/  UMOV UR12, UR28 ;  /* 0x0000001c000c7c82 */ /* 0x000fe20008000000 */
[----:B------:R-:W-:Y:S01]  /*70d0*/  LOP3.LUT R5, R5, R14, RZ, 0x3c, !PT ;  /* 0x0000000e05057212 */ /* 0x000fe200078e3cff */
[----:B------:R0:W-:Y:S01]  /*70e0*/  UTMALDG.3D [UR16], [UR4], desc[UR6] ;  /* 0x00000610040075b4 */ /* 0x0001e20008011000 */
[----:B------:R0:W-:Y:S02]  /*70f0*/  UTMALDG.3D [UR8], [UR30], desc[UR6] ;  /* 0x000006081e0075b4 */ /* 0x0001e40008011000 */
[----:B0-----:R-:W-:Y:S05]  /*7100*/  @P3 BRA `(.L_x_169) ;  /* 0xfffffffc00383947 */ /* 0x001fea000383ffff */
.L_x_165:
[----:B------:R-:W-:Y:S05]  /*7110*/  BSYNC B1 ;  /* 0x0000000000017941 */ /* 0x000fea0003800000 */
.L_x_164:
[----:B------:R-:W-:Y:S01]  /*7120*/  LOP3.LUT P3, RZ, R13, 0xff, RZ, 0xc0, !PT ;  /* 0x000000ff0dff7812 */ /* 0x000fe2000786c0ff */
[----:B------:R-:W-:Y:S01]  /*7130*/  IMAD.IADD R12, R3, 0x1, R12 ;  /* 0x00000001030c7824 */ /* 0x000fe200078e020c */
[----:B------:R-:W-:Y:S01]  /*7140*/  IADD3 R16, P4, R16, UR36, RZ ;  /* 0x0000002410107c10 */ /* 0x000fe2000ff9e0ff */
[----:B------:R-:W-:Y:S01]  /*7150*/  ULDC.64 UR4, c[0x0][0x650] ;  /* 0x0001940000047ab9 */ /* 0x000fe20000000a00 */
[----:B------:R-:W-:Y:S01]  /*7160*/  BSSY B1, `(.L_x_170) ;  /* 0x000006a000017945 */ /* 0x000fe20003800000 */
[----:B------:R-:W-:Y:S01]  /*7170*/  IMAD.MOV.U32 R19, RZ, RZ, -0x1 ;  /* 0xffffffffff137424 */ /* 0x000fe200078e00ff */
[----:B------:R-:W-:Y:S01]  /*7180*/  ISETP.GT.U32.AND P1, PT, R12, 0x4, PT ;  /* 0x000000040c00780c */ /* 0x000fe20003f24070 */
[----:B------:R-:W-:Y:S01]  /*7190*/  IMAD.MOV.U32 R20, RZ, RZ, -0x1 ;  /* 0xffffffffff147424 */ /* 0x000fe200078e00ff */
[----:B------:R-:W-:Y:S01]  /*71a0*/  IADD3.X R17, R17, UR42, RZ, P4, !PT ;  /* 0x0000002a11117c10 */ /* 0x000fe2000a7fe4ff */
[----:B------:R-:W-:Y:S01]  /*71b0*/  IMAD.MOV.U32 R8, RZ, RZ, -0x1 ;  /* 0xffffffffff087424 */ /* 0x000fe200078e00ff */
[----:B------:R-:W-:-:S02]  /*71c0*/  ISETP.LT.U32.AND P1, PT, R3, 0x5, P1 ;  /* 0x000000050300780c */ /* 0x000fc40000f21070 */
[----:B------:R-:W-:Y:S01]  /*71d0*/  PRMT R13, RZ, 0x7610, R13 ;  /* 0x00007610ff0d7816 */ /* 0x000fe2000000000d */
[----:B------:R-:W0:Y:S01]  /*71e0*/  @P3 S2R R5, SR_CgaCtaId ;  /* 0x0000000000053919 */ /* 0x000e220000008800 */
[----:B------:R-:W-:-:S04]  /*71f0*/  @P3 MOV R4, 0x400 ;  /* 0x0000040000043802 */ /* 0x000fc80000000f00 */
[----:B0-----:R-:W-:Y:S01]  /*7200*/  @P3 LEA R6, R5, R4, 0x18 ;  /* 0x0000000405063211 */ /* 0x001fe200078ec0ff */
[----:B------:R-:W-:-:S03]  /*7210*/  IMAD.WIDE.U32 R4, R12, -0x33333333, RZ ;  /* 0xcccccccd0c047825 */ /* 0x000fc600078e00ff */
[----:B------:R0:W-:Y:S01]  /*7220*/  @P3 SYNCS.ARRIVE.TRANS64.A1T0 RZ, [R6+URZ+0x68], RZ ;  /* 0x000068ff06ff39a7 */ /* 0x0001e2000810003f */
[----:B------:R-:W-:Y:S02]  /*7230*/  ISETP.GE.U32.AND P3, PT, R3, 0x5, PT ;  /* 0x000000050300780c */ /* 0x000fe40003f66070 */
[----:B------:R-:W-:Y:S02]  /*7240*/  SHF.R.U32.HI R7, RZ, 0x2, R5 ;  /* 0x00000002ff077819 */ /* 0x000fe40000011605 */
[----:B------:R-:W-:Y:S02]  /*7250*/  SEL R5, RZ, 0x1, !P1 ;  /* 0x00000001ff057807 */ /* 0x000fe40004800000 */
[----:B------:R-:W-:Y:S01]  /*7260*/  ISETP.GE.U32.AND P1, PT, R16, UR4, PT ;  /* 0x0000000410007c0c */ /* 0x000fe2000bf26070 */
[----:B------:R-:W-:Y:S01]  /*7270*/  IMAD R12, R7, -0x5, R12 ;  /* 0xfffffffb070c7824 */ /* 0x000fe200078e020c */
[----:B------:R-:W-:Y:S02]  /*7280*/  LOP3.LUT R0, R0, R5, RZ, 0x3c, !PT ;  /* 0x0000000500007212 */ /* 0x000fe400078e3cff */
[----:B------:R-:W-:-:S02]  /*7290*/  ISETP.GE.U32.AND.EX P1, PT, R17, UR5, PT, P1 ;  /* 0x0000000511007c0c */ /* 0x000fc4000bf26110 */
[----:B------:R-:W-:Y:S02]  /*72a0*/  PRMT R4, RZ, 0x7610, R4 ;  /* 0x00007610ff047816 */ /* 0x000fe40000000004 */
[----:B------:R-:W-:-:S09]  /*72b0*/  @P3 LOP3.LUT R0, R0, 0x1, R7, 0x78, !PT ;  /* 0x0000000100003812 */ /* 0x000fd200078e7807 */
[----:B0-----:R-:W-:Y:S05]  /*72c0*/  @P1 BRA `(.L_x_171) ;  /* 0x00000004004c1947 */ /* 0x001fea0003800000 */
[----:B------:R-:W-:Y:S01]  /*72d0*/  ULDC.64 UR4, c[0x0][0x628] ;  /* 0x00018a0000047ab9 */ /* 0x000fe20000000a00 */
[----:B------:R-:W0:Y:S01]  /*72e0*/  S2R R15, SR_CTAID.X ;  /* 0x00000000000f7919 */ /* 0x000e220000002500 */
[----:B------:R-:W-:Y:S01]  /*72f0*/  ISETP.NE.U32.AND P1, PT, RZ, UR4, PT ;  /* 0x00000004ff007c0c */ /* 0x000fe2000bf25070 */
[----:B------:R-:W-:Y:S01]  /*7300*/  ULDC UR7, c[0x0][0x630] ;  /* 0x00018c0000077ab9 */ /* 0x000fe20000000800 */
[----:B------:R-:W-:Y:S01]  /*7310*/  IMAD.MOV.U32 R4, RZ, RZ, R16 ;  /* 0x000000ffff047224 */ /* 0x000fe200078e0010 */
[----:B------:R-:W1:Y:S01]  /*7320*/  S2R R14, SR_CTAID.Y ;  /* 0x00000000000e7919 */ /* 0x000e620000002600 */
[----:B------:R-:W-:Y:S01]  /*7330*/  ISETP.NE.AND.EX P1, PT, RZ, UR5, PT, P1 ;  /* 0x00000005ff007c0c */ /* 0x000fe2000bf25310 */
[----:B------:R-:W-:-:S12]  /*7340*/  IMAD.MOV.U32 R5, RZ, RZ, R17 ;  /* 0x000000ffff057224 */ /* 0x000fd800078e0011 */
[----:B------:R-:W-:Y:S05]  /*7350*/  @!P1 BRA `(.L_x_172) ;  /* 0x0000000000289947 */ /* 0x000fea0003800000 */
[----:B------:R-:W-:Y:S02]  /*7360*/  ULDC UR6, c[0x0][0x634] ;  /* 0x00018d0000067ab9 */ /* 0x000fe40000000800 */
[----:B------:R-:W-:-:S05]  /*7370*/  IADD3 R9, P1, R16, UR6, RZ ;  /* 0x0000000610097c10 */ /* 0x000fca000ff3e0ff */
[----:B------:R-:W-:-:S04]  /*7380*/  IMAD.X R19, RZ, RZ, R17, P1 ;  /* 0x000000ffff137224 */ /* 0x000fc800008e0611 */
[----:B------:R-:W-:-:S04]  /*7390*/  IMAD.WIDE.U32 R6, R19, UR4, RZ ;  /* 0x0000000413067c25 */ /* 0x000fc8000f8e00ff */
[----:B------:R-:W-:-:S04]  /*73a0*/  IMAD.WIDE.U32 R6, P1, R9, UR5, R6 ;  /* 0x0000000509067c25 */ /* 0x000fc8000f820006 */
[----:B------:R-:W-:-:S04]  /*73b0*/  IMAD.WIDE.U32 R8, R9, UR4, RZ ;  /* 0x0000000409087c25 */ /* 0x000fc8000f8e00ff */
[----:B------:R-:W-:Y:S01]  /*73c0*/  IMAD.X R5, RZ, RZ, RZ, P1 ;  /* 0x000000ffff057224 */ /* 0x000fe200008e06ff */
[----:B------:R-:W-:Y:S01]  /*73d0*/  IADD3 RZ, P1, R9, R6, RZ ;  /* 0x0000000609ff7210 */ /* 0x000fe20007f3e0ff */
[----:B------:R-:W-:-:S04]  /*73e0*/  IMAD.MOV.U32 R4, RZ, RZ, R7 ;  /* 0x000000ffff047224 */ /* 0x000fc800078e0007 */
[----:B------:R-:W-:-:S08]  /*73f0*/  IMAD.WIDE.U32.X R4, R19, UR5, R4, P1 ;  /* 0x0000000513047c25 */ /* 0x000fd000088e0404 */
.L_x_172:
[--C-:B------:R-:W-:Y:S01]  /*7400*/  SHF.R.U64 R8, R4, UR7, R5.reuse ;  /* 0x0000000704087c19 */ /* 0x100fe20008001205 */
[----:B------:R-:W-:Y:S01]  /*7410*/  ULDC.64 UR4, c[0x0][0x620] ;  /* 0x0001880000047ab9 */ /* 0x000fe20000000a00 */
[----:B------:R-:W-:Y:S01]  /*7420*/  SHF.R.U32.HI R4, RZ, UR7, R5 ;  /* 0x00000007ff047c19 */ /* 0x000fe20008011605 */
[----:B------:R-:W2:Y:S01]  /*7430*/  LDC R24, c[0x0][0x144] ;  /* 0x00005100ff187b82 */ /* 0x000ea20000000800 */
[----:B------:R-:W-:Y:S01]  /*7440*/  IADD3 R7, P1, RZ, -R8, RZ ;  /* 0x80000008ff077210 */ /* 0x000fe20007f3e0ff */
[----:B------:R-:W-:Y:S01]  /*7450*/  ULDC.64 UR8, c[0x0][0x640] ;  /* 0x0001900000087ab9 */ /* 0x000fe20000000a00 */
[----:B0-----:R-:W-:Y:S01]  /*7460*/  I2FP.F32.U32 R9, R15 ;  /* 0x0000000f00097245 */ /* 0x001fe20000201000 */
[----:B------:R-:W-:Y:S02]  /*7470*/  ULDC UR6, c[0x0][0x608] ;  /* 0x0001820000067ab9 */ /* 0x000fe40000000800 */
[----:B------:R-:W-:Y:S01]  /*7480*/  IMAD.X R4, RZ, RZ, ~R4, P1 ;  /* 0x000000ffff047224 */ /* 0x000fe200008e0e04 */
[----:B------:R-:W-:Y:S01]  /*7490*/  ISETP.NE.U32.AND P1, PT, RZ, UR8, PT ;  /* 0x00000008ff007c0c */ /* 0x000fe2000bf25070 */
[----:B------:R-:W0:Y:S02]  /*74a0*/  LDC R21, c[0x0][0x148] ;  /* 0x00005200ff157b82 */ /* 0x000e240000000800 */
[----:B------:R-:W-:Y:S01]  /*74b0*/  IMAD R6, R4, UR4, RZ ;  /* 0x0000000404067c24 */ /* 0x000fe2000f8e02ff */
[----:B------:R-:W-:Y:S01]  /*74c0*/  ISETP.NE.AND.EX P1, PT, RZ, UR9, PT, P1 ;  /* 0x00000009ff007c0c */ /* 0x000fe2000bf25310 */
[----:B------:R-:W-:Y:S01]  /*74d0*/  IMAD.WIDE.U32 R4, R7, UR4, R16 ;  /* 0x0000000407047c25 */ /* 0x000fe2000f8e0010 */
[----:B------:R-:W-:-:S03]  /*74e0*/  ULDC UR4, c[0x0][0x150] ;  /* 0x0000540000047ab9 */ /* 0x000fc60000000800 */
[----:B------:R-:W-:Y:S02]  /*74f0*/  IMAD R7, R7, UR5, R6 ;  /* 0x0000000507077c24 */ /* 0x000fe4000f8e0206 */
[----:B------:R-:W-:Y:S01]  /*7500*/  FMUL R6, R9, UR4 ;  /* 0x0000000409067c20 */ /* 0x000fe20008400000 */
[----:B------:R-:W-:Y:S01]  /*7510*/  ULDC UR4, c[0x0][0x618] ;  /* 0x0001860000047ab9 */ /* 0x000fe20000000800 */
[----:B------:R-:W-:Y:S01]  /*7520*/  ULDC UR5, c[0x0][0x154] ;  /* 0x0000550000057ab9 */ /* 0x000fe20000000800 */
[----:B------:R-:W-:-:S03]  /*7530*/  IMAD.IADD R5, R5, 0x1, R7 ;  /* 0x0000000105057824 */ /* 0x000fc600078e0207 */
[----:B------:R-:W3:Y:S02]  /*7540*/  F2I.U32.TRUNC.NTZ R6, R6 ;  /* 0x0000000600067305 */ /* 0x000ee4000020f000 */
[----:B------:R-:W-:Y:S02]  /*7550*/  SHF.R.U64 R9, R4, UR4, R5 ;  /* 0x0000000404097c19 */ /* 0x000fe40008001205 */
[----:B-1----:R-:W-:-:S05]  /*7560*/  I2FP.F32.U32 R4, R14 ;  /* 0x0000000e00047245 */ /* 0x002fca0000201000 */
[----:B------:R-:W-:Y:S01]  /*7570*/  FMUL R22, R4, UR5 ;  /* 0x0000000504167c20 */ /* 0x000fe20008400000 */
[----:B------:R-:W-:Y:S01]  /*7580*/  SHF.R.U32.HI R4, RZ, UR4, R5 ;  /* 0x00000004ff047c19 */ /* 0x000fe20008011605 */
[----:B------:R-:W-:-:S03]  /*7590*/  ULDC UR4, c[0x0][0x658] ;  /* 0x0001960000047ab9 */ /* 0x000fc60000000800 */
[--C-:B------:R-:W-:Y:S01]  /*75a0*/  SHF.R.U64 R20, R9, UR6, R4.reuse ;  /* 0x0000000609147c19 */ /* 0x100fe20008001204 */
[----:B------:R-:W1:Y:S01]  /*75b0*/  F2I.U32.TRUNC.NTZ R22, R22 ;  /* 0x0000001600167305 */ /* 0x000e62000020f000 */
[----:B------:R-:W-:Y:S01]  /*75c0*/  SHF.R.U32.HI R5, RZ, UR6, R4 ;  /* 0x00000006ff057c19 */ /* 0x000fe20008011604 */
[----:B---3--:R-:W-:-:S03]  /*75d0*/  IMAD.MOV R6, RZ, RZ, -R6 ;  /* 0x000000ffff067224 */ /* 0x008fc600078e0a06 */
[----:B------:R-:W-:Y:S01]  /*75e0*/  SHF.R.U64 R19, R20, UR4, R5 ;  /* 0x0000000414137c19 */ /* 0x000fe20008001205 */
[----:B--2---:R-:W-:Y:S01]  /*75f0*/  IMAD R15, R24, R6, R15 ;  /* 0x00000006180f7224 */ /* 0x004fe200078e020f */
[----:B------:R-:W-:-:S03]  /*7600*/  SHF.R.U32.HI R23, RZ, UR4, R5 ;  /* 0x00000004ff177c19 */ /* 0x000fc60008011605 */
[----:B------:R-:W-:Y:S02]  /*7610*/  IMAD.MOV.U32 R4, RZ, RZ, R19 ;  /* 0x000000ffff047224 */ /* 0x000fe400078e0013 */
[----:B------:R-:W-:Y:S01]  /*7620*/  IMAD.MOV.U32 R5, RZ, RZ, R23 ;  /* 0x000000ffff057224 */ /* 0x000fe200078e0017 */
[----:B-1----:R-:W-:Y:S06]  /*7630*/  @!P1 BRA `(.L_x_173) ;  /* 0x0000000000289947 */ /* 0x002fec0003800000 */
[----:B------:R-:W-:Y:S02]  /*7640*/  ULDC UR4, c[0x0][0x64c] ;  /* 0x0001930000047ab9 */ /* 0x000fe40000000800 */
[----:B------:R-:W-:-:S05]  /*7650*/  IADD3 R5, P1, R19, UR4, RZ ;  /* 0x0000000413057c10 */ /* 0x000fca000ff3e0ff */
[----:B------:R-:W-:-:S04]  /*7660*/  IMAD.X R23, RZ, RZ, R23, P1 ;  /* 0x000000ffff177224 */ /* 0x000fc800008e0617 */
[----:B------:R-:W-:-:S04]  /*7670*/  IMAD.WIDE.U32 R6, R23, UR8, RZ ;  /* 0x0000000817067c25 */ /* 0x000fc8000f8e00ff */
[----:B------:R-:W-:-:S04]  /*7680*/  IMAD.WIDE.U32 R6, P1, R5, UR9, R6 ;  /* 0x0000000905067c25 */ /* 0x000fc8000f820006 */
[----:B------:R-:W-:-:S04]  /*7690*/  IMAD.WIDE.U32 R4, R5, UR8, RZ ;  /* 0x0000000805047c25 */ /* 0x000fc8000f8e00ff */
[----:B------:R-:W-:Y:S01]  /*76a0*/  IMAD.MOV.U32 R4, RZ, RZ, R7 ;  /* 0x000000ffff047224 */ /* 0x000fe200078e0007 */
[----:B------:R-:W-:Y:S01]  /*76b0*/  IADD3 RZ, P3, R5, R6, RZ ;  /* 0x0000000605ff7210 */ /* 0x000fe20007f7e0ff */
[----:B------:R-:W-:-:S04]  /*76c0*/  IMAD.X R5, RZ, RZ, RZ, P1 ;  /* 0x000000ffff057224 */ /* 0x000fc800008e06ff */
[----:B------:R-:W-:-:S08]  /*76d0*/  IMAD.WIDE.U32.X R4, R23, UR9, R4, P3 ;  /* 0x0000000917047c25 */ /* 0x000fd000098e0404 */
.L_x_173:
[----:B------:R-:W-:Y:S01]  /*76e0*/  ISETP.NE.AND P1, PT, R2, 0x1, PT ;  /* 0x000000010200780c */ /* 0x000fe20003f25270 */
[----:B------:R-:W-:Y:S01]  /*76f0*/  ULDC UR4, c[0x0][0x648] ;  /* 0x0001920000047ab9 */ /* 0x000fe20000000800 */
[----:B------:R-:W-:Y:S01]  /*7700*/  LOP3.LUT R20, R20, UR14, RZ, 0xc0, !PT ;  /* 0x0000000e14147c12 */ /* 0x000fe2000f8ec0ff */
[----:B------:R-:W-:Y:S01]  /*7710*/  IMAD.MOV R22, RZ, RZ, -R22 ;  /* 0x000000ffff167224 */ /* 0x000fe200078e0a16 */
[----:B------:R-:W-:Y:S01]  /*7720*/  SHF.R.U64 R5, R4, UR4, R5 ;  /* 0x0000000404057c19 */ /* 0x000fe20008001205 */
[----:B------:R-:W-:Y:S01]  /*7730*/  ULDC UR4, c[0x0][0x638] ;  /* 0x00018e0000047ab9 */ /* 0x000fe20000000800 */
[----:B------:R-:W-:Y:S01]  /*7740*/  LOP3.LUT R6, R9, UR13, RZ, 0xc0, !PT ;  /* 0x0000000d09067c12 */ /* 0x000fe2000f8ec0ff */
[----:B------:R-:W-:Y:S02]  /*7750*/  ULDC UR5, c[0x0][0x610] ;  /* 0x0001840000057ab9 */ /* 0x000fe40000000800 */
[----:B------:R-:W-:Y:S02]  /*7760*/  IMAD.MOV R4, RZ, RZ, -R5 ;  /* 0x000000ffff047224 */ /* 0x000fe400078e0a05 */
[----:B------:R-:W-:-:S02]  /*7770*/  IMAD R20, R5, UR15, R20 ;  /* 0x0000000f05147c24 */ /* 0x000fc4000f8e0214 */
[----:B0-----:R-:W-:Y:S02]  /*7780*/  @P1 IMAD R15, R21, R22, R14 ;  /* 0x00000016150f1224 */ /* 0x001fe400078e020e */
[----:B------:R-:W-:Y:S01]  /*7790*/  IMAD R19, R4, UR4, R19 ;  /* 0x0000000404137c24 */ /* 0x000fe2000f8e0213 */
[----:B------:R-:W-:Y:S01]  /*77a0*/  ULDC UR4, c[0x0][0x600] ;  /* 0x0001800000047ab9 */ /* 0x000fe20000000800 */
[----:B------:R-:W-:Y:S02]  /*77b0*/  IMAD R15, R20, UR5, R15 ;  /* 0x00000005140f7c24 */ /* 0x000fe4000f8e020f */
[----:B------:R-:W-:Y:S02]  /*77c0*/  IMAD R6, R19, UR4, R6 ;  /* 0x0000000413067c24 */ /* 0x000fe4000f8e0206 */
[----:B------:R-:W-:-:S03]  /*77d0*/  IMAD.MOV.U32 R4, RZ, RZ, 0x1 ;  /* 0x00000001ff047424 */ /* 0x000fc600078e00ff */
[----:B------:R-:W-:Y:S02]  /*77e0*/  SEL R20, R6, R15, !P1 ;  /* 0x0000000f06147207 */ /* 0x000fe40004800000 */
[----:B------:R-:W-:-:S07]  /*77f0*/  SEL R19, R15, R6, !P1 ;  /* 0x000000060f137207 */ /* 0x000fce0004800000 */
.L_x_171:
[----:B------:R-:W-:Y:S05]  /*7800*/  BSYNC B1 ;  /* 0x0000000000017941 */ /* 0x000fea0003800000 */
.L_x_170:
[----:B------:R-:W-:-:S13]  /*7810*/  LOP3.LUT P1, RZ, R4, 0xff, RZ, 0xc0, !PT ;  /* 0x000000ff04ff7812 */ /* 0x000fda000782c0ff */
[----:B------:R-:W-:Y:S05]  /*7820*/  @P1 BRA `(.L_x_174) ;  /* 0xfffffff400341947 */ /* 0x000fea000383ffff */
[----:B------:R-:W-:Y:S05]  /*7830*/  BSYNC B0 ;  /* 0x0000000000007941 */ /* 0x000fea0003800000 */
.L_x_162:
[----:B------:R-:W-:-:S03]  /*7840*/  UMOV UR4, 0xffffffff ;  /* 0xffffffff00047882 */ /* 0x000fc60000000000 */
[----:B------:R-:W-:Y:S05]  /*7850*/  BRA.DIV UR4, `(.L_x_175) ;  /* 0x00000006043c7947 */ /* 0x000fea000b800000 */
[----:B------:R-:W-:-:S13]  /*7860*/  ELECT P6, URZ, PT ;  /* 0x00000000003f782f */ /* 0x000fda00038c0000 */
.L_x_190:
[----:B------:R-:W-:Y:S04]  /*7870*/  BSSY B0, `(.L_x_176) ;  /* 0x0000034000007945 */ /* 0x000fe80003800000 */
[----:B------:R-:W-:Y:S05]  /*7880*/  @!P6 BRA `(.L_x_177) ;  /* 0x0000000000c8e947 */ /* 0x000fea0003800000 */
[----:B------:R-:W-:-:S04]  /*7890*/  LOP3.LUT R18, R18, 0x2, RZ, 0xfc, !PT ;  /* 0x0000000212127812 */ /* 0x000fc800078efcff */
[----:B------:R-:W-:-:S13]  /*78a0*/  ISETP.NE.AND P0, PT, R18, 0x3, PT ;  /* 0x000000031200780c */ /* 0x000fda0003f05270 */
[----:B------:R-:W-:Y:S05]  /*78b0*/  @!P0 BRA `(.L_x_178) ;  /* 0x0000000000048947 */ /* 0x000fea0003800000 */
[----:B------:R-:W-:Y:S01]  /*78c0*/  BPT.TRAP 0x1 ;  /* 0x000000040000795c */ /* 0x000fe20000300000 */
.L_x_178:
[----:B------:R-:W0:Y:S01]  /*78d0*/  S2R R3, SR_CgaCtaId ;  /* 0x0000000000037919 */ /* 0x000e220000008800 */
[----:B------:R-:W-:-:S04]  /*78e0*/  MOV R2, 0x400 ;  /* 0x0000040000027802 */ /* 0x000fc80000000f00 */
[----:B0-----:R-:W-:Y:S02]  /*78f0*/  LEA R3, R3, R2, 0x18 ;  /* 0x0000000203037211 */ /* 0x001fe400078ec0ff */
[----:B------:R-:W-:-:S03]  /*7900*/  SHF.L.U32 R2, R0, 0x1f, RZ ;  /* 0x0000001f00027819 */ /* 0x000fc600000006ff */
[----:B------:R-:W-:-:S04]  /*7910*/  VIADD R3, R3, 0x28 ;  /* 0x0000002803037836 */ /* 0x000fc80000000000 */
[C---:B------:R-:W-:Y:S02]  /*7920*/  IMAD R7, R12.reuse, 0x8, R3 ;  /* 0x000000080c077824 */ /* 0x040fe400078e0203 */
[----:B------:R-:W-:Y:S02]  /*7930*/  VIADD R12, R12, 0x1 ;  /* 0x000000010c0c7836 */ /* 0x000fe40000000000 */
[----:B------:R-:W0:Y:S03]  /*7940*/  SYNCS.PHASECHK.TRANS64.TRYWAIT P0, [R7+URZ], R2 ;  /* 0x00000002070075a7 */ /* 0x000e26000800017f */
[----:B------:R-:W-:-:S04]  /*7950*/  ISETP.NE.AND P1, PT, R12, 0x5, PT ;  /* 0x000000050c00780c */ /* 0x000fc80003f25270 */
[----:B------:R-:W-:Y:S02]  /*7960*/  SEL R5, RZ, 0x1, P1 ;  /* 0x00000001ff057807 */ /* 0x000fe40000800000 */
[----:B------:R-:W-:Y:S02]  /*7970*/  SEL R12, R12, RZ, P1 ;  /* 0x000000ff0c0c7207 */ /* 0x000fe40000800000 */
[----:B------:R-:W-:-:S03]  /*7980*/  LOP3.LUT R5, R0, R5, RZ, 0x3c, !PT ;  /* 0x0000000500057212 */ /* 0x000fc600078e3cff */
[----:B------:R-:W-:Y:S01]  /*7990*/  IMAD R9, R12, 0x8, R3 ;  /* 0x000000080c097824 */ /* 0x000fe200078e0203 */
[----:B------:R-:W-:Y:S01]  /*79a0*/  SHF.L.U32 R4, R5, 0x1f, RZ ;  /* 0x0000001f05047819 */ /* 0x000fe200000006ff */
[----:B0-----:R-:W-:Y:S06]  /*79b0*/  @!P0 BRA `(.L_x_179) ;  /* 0x0000000400048947 */ /* 0x001fec0003800000 */
.L_x_191:
[----:B------:R-:W1:Y:S01]  /*79c0*/  SYNCS.PHASECHK.TRANS64.TRYWAIT P0, [R9+URZ], R4 ;  /* 0x00000004090075a7 */ /* 0x000e62000800017f */
[----:B------:R-:W-:-:S05]  /*79d0*/  VIADD R0, R12, 0x1 ;  /* 0x000000010c007836 */ /* 0x000fca0000000000 */
[----:B------:R-:W-:-:S04]  /*79e0*/  ISETP.NE.AND P1, PT, R0, 0x5, PT ;  /* 0x000000050000780c */ /* 0x000fc80003f25270 */
[----:B0-----:R-:W-:Y:S02]  /*79f0*/  SEL R2, RZ, 0x1, P1 ;  /* 0x00000001ff027807 */ /* 0x001fe40000800000 */
[----:B------:R-:W-:Y:S02]  /*7a00*/  SEL R0, R0, RZ, P1 ;  /* 0x000000ff00007207 */ /* 0x000fe40000800000 */
[----:B------:R-:W-:-:S03]  /*7a10*/  LOP3.LUT R7, R5, R2, RZ, 0x3c, !PT ;  /* 0x0000000205077212 */ /* 0x000fc600078e3cff */
[----:B------:R-:W-:Y:S01]  /*7a20*/  IMAD R6, R0, 0x8, R3 ;  /* 0x0000000800067824 */ /* 0x000fe200078e0203 */
[----:B------:R-:W-:Y:S01]  /*7a30*/  SHF.L.U32 R5, R7, 0x1f, RZ ;  /* 0x0000001f07057819 */ /* 0x000fe200000006ff */
[----:B-1----:R-:W-:Y:S06]  /*7a40*/  @!P0 BRA `(.L_x_180) ;  /* 0x0000000000f48947 */ /* 0x002fec0003800000 */
.L_x_192:
[----:B------:R-:W1:Y:S01]  /*7a50*/  SYNCS.PHASECHK.TRANS64.TRYWAIT P0, [R6+URZ], R5 ;  /* 0x00000005060075a7 */ /* 0x000e62000800017f */
[----:B------:R-:W-:-:S05]  /*7a60*/  VIADD R0, R0, 0x1 ;  /* 0x0000000100007836 */ /* 0x000fca0000000000 */
[----:B------:R-:W-:-:S04]  /*7a70*/  ISETP.NE.AND P1, PT, R0, 0x5, PT ;  /* 0x000000050000780c */ /* 0x000fc80003f25270 */
[----:B------:R-:W-:Y:S02]  /*7a80*/  SEL R2, RZ, 0x1, P1 ;  /* 0x00000001ff027807 */ /* 0x000fe40000800000 */
[----:B------:R-:W-:Y:S02]  /*7a90*/  SEL R0, R0, RZ, P1 ;  /* 0x000000ff00007207 */ /* 0x000fe40000800000 */
[----:B------:R-:W-:-:S03]  /*7aa0*/  LOP3.LUT R7, R7, R2, RZ, 0x3c, !PT ;  /* 0x0000000207077212 */ /* 0x000fc600078e3cff */
[----:B0-----:R-:W-:Y:S01]  /*7ab0*/  IMAD R9, R0, 0x8, R3 ;  /* 0x0000000800097824 */ /* 0x001fe200078e0203 */
[----:B------:R-:W-:Y:S01]  /*7ac0*/  SHF.L.U32 R4, R7, 0x1f, RZ ;  /* 0x0000001f07047819 */ /* 0x000fe200000006ff */
[----:B-1----:R-:W-:Y:S06]  /*7ad0*/  @!P0 BRA `(.L_x_181) ;  /* 0x0000000000e48947 */ /* 0x002fec0003800000 */
.L_x_193:
[----:B------:R-:W1:Y:S01]  /*7ae0*/  SYNCS.PHASECHK.TRANS64.TRYWAIT P0, [R9+URZ], R4 ;  /* 0x00000004090075a7 */ /* 0x000e62000800017f */
[----:B------:R-:W-:-:S05]  /*7af0*/  VIADD R0, R0, 0x1 ;  /* 0x0000000100007836 */ /* 0x000fca0000000000 */
[----:B------:R-:W-:-:S04]  /*7b00*/  ISETP.NE.AND P1, PT, R0, 0x5, PT ;  /* 0x000000050000780c */ /* 0x000fc80003f25270 */
[----:B------:R-:W-:Y:S02]  /*7b10*/  SEL R2, RZ, 0x1, P1 ;  /* 0x00000001ff027807 */ /* 0x000fe40000800000 */
[----:B------:R-:W-:Y:S02]  /*7b20*/  SEL R0, R0, RZ, P1 ;  /* 0x000000ff00007207 */ /* 0x000fe40000800000 */
[----:B------:R-:W-:Y:S01]  /*7b30*/  LOP3.LUT R2, R7, R2, RZ, 0x3c, !PT ;  /* 0x0000000207027212 */ /* 0x000fe200078e3cff */
[----:B-1----:R-:W-:Y:S06]  /*7b40*/  @!P0 BRA `(.L_x_182) ;  /* 0x0000000000dc8947 */ /* 0x002fec0003800000 */
.L_x_194:
[----:B------:R-:W-:Y:S01]  /*7b50*/  IMAD R3, R0, 0x8, R3 ;  /* 0x0000000800037824 */ /* 0x000fe200078e0203 */
[----:B------:R-:W-:-:S07]  /*7b60*/  SHF.L.U32 R0, R2, 0x1f, RZ ;  /* 0x0000001f02007819 */ /* 0x000fce00000006ff */
.L_x_183:
[----:B--2---:R2:W3:Y:S02]  /*7b70*/  SYNCS.PHASECHK.TRANS64.TRYWAIT P0, [R3+URZ], R0 ;  /* 0x00000000030075a7 */ /* 0x0044e4000800017f */
[----:B---3--:R-:W-:Y:S05]  /*7b80*/  @!P0 NANOSLEEP.SYNCS 0x989680 ;  /* 0x009896800000895d */ /* 0x008fea0003900000 */
[----:B------:R-:W3:Y:S02]  /*7b90*/  @!P0 SYNCS.PHASECHK.TRANS64 P0, [R3+URZ], R0 ;  /* 0x00000000030085a7 */ /* 0x000ee4000800007f */
[----:B---3--:R-:W-:Y:S05]  /*7ba0*/  @!P0 BRA `(.L_x_183) ;  /* 0xfffffffc00f08947 */ /* 0x008fea000383ffff */
.L_x_177:
[----:B------:R-:W-:Y:S05]  /*7bb0*/  BSYNC B0 ;  /* 0x0000000000007941 */ /* 0x000fea0003800000 */
.L_x_176:
[----:B------:R-:W-:Y:S05]  /*7bc0*/  EXIT ;  /* 0x000000000000794d */ /* 0x000fea0003800000 */
.L_x_17:
[----:B-1----:R1:W2:Y:S02]  /*7bd0*/  SYNCS.PHASECHK.TRANS64.TRYWAIT P1, [R3+URZ], R0 ;  /* 0x00000000030075a7 */ /* 0x0022a4000802017f */
[----:B--2---:R-:W-:Y:S05]  /*7be0*/  @!P1 NANOSLEEP.SYNCS 0x989680 ;  /* 0x009896800000995d */ /* 0x004fea0003900000 */
[----:B------:R-:W2:Y:S02]  /*7bf0*/  @!P1 SYNCS.PHASECHK.TRANS64 P1, [R3+URZ], R0 ;  /* 0x00000000030095a7 */ /* 0x000ea4000802007f */
[----:B--2---:R-:W-:Y:S05]  /*7c00*/  @!P1 BRA `(.L_x_17) ;  /* 0xfffffffc00f09947 */ /* 0x004fea000383ffff */
[----:B------:R-:W-:Y:S05]  /*7c10*/  BRA `(.L_x_16) ;  /* 0xffffff9800287947 */ /* 0x000fea000383ffff */
.L_x_22:
[----:B-1----:R-:W-:-:S04]  /*7c20*/  IMAD.U32 R4, RZ, RZ, UR7 ;  /* 0x00000007ff047e24 */ /* 0x002fc8000f8e00ff */
[----:B------:R1:W2:Y:S03]  /*7c30*/  SYNCS.PHASECHK.TRANS64.TRYWAIT P1, [R4+URZ], R3 ;  /* 0x00000003040075a7 */ /* 0x0002a6000802017f */
[----:B--2---:R-:W-:Y:S05]  /*7c40*/  @!P1 NANOSLEEP.SYNCS 0x989680 ;  /* 0x009896800000995d */ /* 0x004fea0003900000 */
[----:B------:R-:W2:Y:S02]  /*7c50*/  @!P1 SYNCS.PHASECHK.TRANS64 P1, [R4+URZ], R3 ;  /* 0x00000003040095a7 */ /* 0x000ea4000802007f */
[----:B--2---:R-:W-:Y:S05]  /*7c60*/  @!P1 BRA `(.L_x_22) ;  /* 0xfffffffc00ec9947 */ /* 0x004fea000383ffff */
[----:B------:R-:W-:Y:S05]  /*7c70*/  BRA `(.L_x_21) ;  /* 0xffffff9800f47947 */ /* 0x000fea000383ffff */
.L_x_163:
[----:B------:R-:W-:Y:S01]  /*7c80*/  BSSY B1, `(.L_x_184) ;  /* 0x0000006000017945 */ /* 0x000fe20003800000 */
[----:B------:R-:W-:-:S07]  /*7c90*/  IMAD.MOV.U32 R15, RZ, RZ, -0x1 ;  /* 0xffffffffff0f7424 */ /* 0x000fce00078e00ff */
[----:B------:R-:W-:Y:S05]  /*7ca0*/  WARPSYNC.COLLECTIVE R15, `(.L_x_185) ;  /* 0x000000000f0c7348 */ /* 0x000fea0003c00000 */
[----:B------:R-:W-:Y:S02]  /*7cb0*/  ELECT P6, UR62, PT ;  /* 0x00000000003e782f */ /* 0x000fe400038c0000 */
[----:B------:R-:W-:Y:S01]  /*7cc0*/  MOV R14, UR62 ;  /* 0x0000003e000e7c02 */ /* 0x000fe20008000f00 */
[----:B------:R-:W-:Y:S10]  /*7cd0*/  ENDCOLLECTIVE ;  /* 0x000000000000791b */ /* 0x000ff40003800000 */
.L_x_185:
[----:B------:R-:W-:Y:S05]  /*7ce0*/  BSYNC B1 ;  /* 0x0000000000017941 */ /* 0x000fea0003800000 */
.L_x_184:
[----:B------:R-:W-:Y:S05]  /*7cf0*/  BRA `(.L_x_186) ;  /* 0xfffffff0000c7947 */ /* 0x000fea000383ffff */
.L_x_166:
[----:B0-----:R0:W1:Y:S02]  /*7d00*/  SYNCS.PHASECHK.TRANS64.TRYWAIT P1, [R14+URZ+0x28], R7 ;  /* 0x000028070e0075a7 */ /* 0x001064000802017f */
[----:B-1----:R-:W-:Y:S05]  /*7d10*/  @!P1 NANOSLEEP.SYNCS 0x989680 ;  /* 0x009896800000995d */ /* 0x002fea0003900000 */
[----:B------:R-:W1:Y:S02]  /*7d20*/  @!P1 SYNCS.PHASECHK.TRANS64 P1, [R14+URZ+0x28], R7 ;  /* 0x000028070e0095a7 */ /* 0x000e64000802007f */
[----:B-1----:R-:W-:Y:S05]  /*7d30*/  @!P1 BRA `(.L_x_166) ;  /* 0xfffffffc00f09947 */ /* 0x002fea000383ffff */
[----:B------:R-:W-:Y:S05]  /*7d40*/  BRA `(.L_x_187) ;  /* 0xfffffff000487947 */ /* 0x000fea000383ffff */
.L_x_175:
[----:B------:R-:W-:Y:S01]  /*7d50*/  BSSY B0, `(.L_x_188) ;  /* 0x0000006000007945 */ /* 0x000fe20003800000 */
[----:B------:R-:W-:-:S07]  /*7d60*/  IMAD.MOV.U32 R15, RZ, RZ, -0x1 ;  /* 0xffffffffff0f7424 */ /* 0x000fce00078e00ff */
[----:B------:R-:W-:Y:S05]  /*7d70*/  WARPSYNC.COLLECTIVE R15, `(.L_x_189) ;  /* 0x000000000f0c7348 */ /* 0x000fea0003c00000 */
[----:B------:R-:W-:Y:S02]  /*7d80*/  ELECT P6, UR62, PT ;  /* 0x00000000003e782f */ /* 0x000fe400038c0000 */
[----:B------:R-:W-:Y:S01]  /*7d90*/  MOV R14, UR62 ;  /* 0x0000003e000e7c02 */ /* 0x000fe20008000f00 */
[----:B------:R-:W-:Y:S10]  /*7da0*/  ENDCOLLECTIVE ;  /* 0x000000000000791b */ /* 0x000ff40003800000 */
.L_x_189:
[----:B------:R-:W-:Y:S05]  /*7db0*/  BSYNC B0 ;  /* 0x0000000000007941 */ /* 0x000fea0003800000 */
.L_x_188:
[----:B------:R-:W-:Y:S05]  /*7dc0*/  BRA `(.L_x_190) ;  /* 0xfffffff800a87947 */ /* 0x000fea000383ffff */
.L_x_179:
[----:B0-----:R0:W1:Y:S02]  /*7dd0*/  SYNCS.PHASECHK.TRANS64.TRYWAIT P0, [R7+URZ], R2 ;  /* 0x00000002070075a7 */ /* 0x001064000800017f */
[----:B-1----:R-:W-:Y:S05]  /*7de0*/  @!P0 NANOSLEEP.SYNCS 0x989680 ;  /* 0x009896800000895d */ /* 0x002fea0003900000 */
[----:B------:R-:W1:Y:S02]  /*7df0*/  @!P0 SYNCS.PHASECHK.TRANS64 P0, [R7+URZ], R2 ;  /* 0x00000002070085a7 */ /* 0x000e64000800007f */
[----:B-1----:R-:W-:Y:S05]  /*7e00*/  @!P0 BRA `(.L_x_179) ;  /* 0xfffffffc00f08947 */ /* 0x002fea000383ffff */
[----:B------:R-:W-:Y:S05]  /*7e10*/  BRA `(.L_x_191) ;  /* 0xfffffff800e87947 */ /* 0x000fea000383ffff */
.L_x_180:
[----:B0-----:R0:W1:Y:S02]  /*7e20*/  SYNCS.PHASECHK.TRANS64.TRYWAIT P0, [R9+URZ], R4 ;  /* 0x00000004090075a7 */ /* 0x001064000800017f */
[----:B-1----:R-:W-:Y:S05]  /*7e30*/  @!P0 NANOSLEEP.SYNCS 0x989680 ;  /* 0x009896800000895d */ /* 0x002fea0003900000 */
[----:B------:R-:W1:Y:S02]  /*7e40*/  @!P0 SYNCS.PHASECHK.TRANS64 P0, [R9+URZ], R4 ;  /* 0x00000004090085a7 */ /* 0x000e64000800007f */
[----:B-1----:R-:W-:Y:S05]  /*7e50*/  @!P0 BRA `(.L_x_180) ;  /* 0xfffffffc00f08947 */ /* 0x002fea000383ffff */
[----:B------:R-:W-:Y:S05]  /*7e60*/  BRA `(.L_x_192) ;  /* 0xfffffff800f87947 */ /* 0x000fea000383ffff */
.L_x_181:
[----:B0-----:R0:W1:Y:S02]  /*7e70*/  SYNCS.PHASECHK.TRANS64.TRYWAIT P0, [R6+URZ], R5 ;  /* 0x00000005060075a7 */ /* 0x001064000800017f */
[----:B-1----:R-:W-:Y:S05]  /*7e80*/  @!P0 NANOSLEEP.SYNCS 0x989680 ;  /* 0x009896800000895d */ /* 0x002fea0003900000 */
[----:B------:R-:W1:Y:S02]  /*7e90*/  @!P0 SYNCS.PHASECHK.TRANS64 P0, [R6+URZ], R5 ;  /* 0x00000005060085a7 */ /* 0x000e64000800007f */
[----:B-1----:R-:W-:Y:S05]  /*7ea0*/  @!P0 BRA `(.L_x_181) ;  /* 0xfffffffc00f08947 */ /* 0x002fea000383ffff */
[----:B------:R-:W-:Y:S05]  /*7eb0*/  BRA `(.L_x_193) ;  /* 0xfffffffc00087947 */ /* 0x000fea000383ffff */
.L_x_182:
[----:B-1----:R1:W2:Y:S02]  /*7ec0*/  SYNCS.PHASECHK.TRANS64.TRYWAIT P0, [R9+URZ], R4 ;  /* 0x00000004090075a7 */ /* 0x0022a4000800017f */
[----:B--2---:R-:W-:Y:S05]  /*7ed0*/  @!P0 NANOSLEEP.SYNCS 0x989680 ;  /* 0x009896800000895d */ /* 0x004fea0003900000 */
[----:B------:R-:W2:Y:S02]  /*7ee0*/  @!P0 SYNCS.PHASECHK.TRANS64 P0, [R9+URZ], R4 ;  /* 0x00000004090085a7 */ /* 0x000ea4000800007f */
[----:B--2---:R-:W-:Y:S05]  /*7ef0*/  @!P0 BRA `(.L_x_182) ;  /* 0xfffffffc00f08947 */ /* 0x004fea000383ffff */
[----:B------:R-:W-:Y:S05]  /*7f00*/  BRA `(.L_x_194) ;  /* 0xfffffffc00107947 */ /* 0x000fea000383ffff */
.L_x_195:
[----:B------:R-:W-:-:S00]  /*7f10*/  BRA `(.L_x_195) ;  /* 0xfffffffc00fc7947 */ /* 0x000fc0000383ffff */
[----:B------:R-:W-:-:S00]  /*7f20*/  NOP ;  /* 0x0000000000007918 */ /* 0x000fc00000000000 */
        /* <DEDUP_REMOVED lines=13> */
.L_x_196:


//--------------------- .nv.global.init           --------------------------
	.section	.nv.global.init,"aw",@progbits
.nv.global.init:
	.type		$str$22,@object
	.size		$str$22,($str$23 - $str$22)
$str$22:
        /*0000*/ 	.byte	0x6b, 0x5f, 0x74, 0x69, 0x6c, 0x65, 0x5f, 0x63, 0x6f, 0x75, 0x6e, 0x74, 0x20, 0x3e, 0x3d, 0x20
        /*0010*/ 	.byte	0x31, 0x00
	.type		$str$23,@object
	.size		$str$23,(__unnamed_1 - $str$23)
$str$23:
        /*0012*/ 	.byte	0x2f, 0x74, 0x6d, 0x70, 0x2f, 0x63, 0x75, 0x74, 0x6c, 0x61, 0x73, 0x73, 0x5f, 0x73, 0x77, 0x65
        /*0022*/ 	.byte	0x65, 0x70, 0x5f, 0x73, 0x72, 0x63, 0x2f, 0x69, 0x6e, 0x63, 0x6c, 0x75, 0x64, 0x65, 0x2f, 0x63
        /*0032*/ 	.byte	0x75, 0x74, 0x6c, 0x61, 0x73, 0x73, 0x2f, 0x67, 0x65, 0x6d, 0x6d, 0x2f, 0x63, 0x6f, 0x6c, 0x6c
        /*0042*/ 	.byte	0x65, 0x63, 0x74, 0x69, 0x76, 0x65, 0x2f, 0x73, 0x6d, 0x39, 0x30, 0x5f, 0x6d, 0x6d, 0x61, 0x5f
        /*0052*/ 	.byte	0x74, 0x6d, 0x61, 0x5f, 0x67, 0x6d, 0x6d, 0x61, 0x5f, 0x73, 0x73, 0x5f, 0x77, 0x61, 0x72, 0x70
        /*0062*/ 	.byte	0x73, 0x70, 0x65, 0x63, 0x69, 0x61, 0x6c, 0x69, 0x7a, 0x65, 0x64, 0x2e, 0x68, 0x70, 0x70, 0x00
	.type		__unnamed_1,@object
	.size		__unnamed_1,(.L_0 - __unnamed_1)
__unnamed_1:
        /*0072*/ 	.byte	0x76, 0x6f, 0x69, 0x64, 0x20, 0x63, 0x75, 0x74, 0x6c, 0x61, 0x73, 0x73, 0x3a, 0x3a, 0x67, 0x65
        /* <DEDUP_REMOVED lines=179> */
        /*0bb2*/ 	.byte	0x3a, 0x3a, 0x69, 0x64, 0x65, 0x6e, 0x74, 0x69, 0x74, 0x79, 0x5d, 0x00
.L_0:


//--------------------- .nv.shared._ZN7cutlass13device_kernelINS_4gemm6kernel13GemmUniversalIN4cute5tupleIJiiiiEEENS1_10collective13CollectiveMmaINS1_34MainloopSm90TmaGmmaWarpSpecializedILi5ENS5_IJNS4_1CILi1EEESB_SB_EEENS1_35KernelTmaWarpSpecializedCooperativeEEENS5_IJNSA_ILi128EEESF_NSA_ILi64EEEEEENS_6half_tENS5_IJSB_llEEESI_NS5_IJlSB_lEEENS4_8TiledMMAINS4_8MMA_AtomIJNS4_4SM904GMMA26MMA_64x128x16_F32F16F16_SSILNSO_5MajorE1ELSQ_0ELNSO_7ScaleInE1ELSR_1EEEEEENS4_6LayoutINS5_IJNSA_ILi2EEESB_SB_EEENS5_IJSB_NSA_ILi0EEESX_EEEEENS5_IJNS4_10UnderscoreES10_S10_EEEEENS4_13SM90_TMA_LOADENS4_14ComposedLayoutINS4_7SwizzleILi3ELi4ELi3EEENS4_18smem_ptr_flag_bitsILi16EEENSU_INS5_IJSG_NSA_ILi8EEEEEENS5_IJSB_SG_EEEEEEEvNS4_8identityES13_NS14_IS16_S18_NSU_INS5_IJS19_SG_EEENS5_IJSG_SB_EEEEEEEvS1E_EENS_8epilogue10collective6detail29Sm90TmaWarpSpecializedAdapterINS1L_15DefaultEpilogueISI_SK_SK_NS1K_6thread17LinearCombinationISI_Li1EffLNS1P_9ScaleType4KindE0ELNS_15FloatRoundStyleE2ESI_EENS1_15EpilogueDefaultEEEEEvvEEEEvNT_6ParamsE --------------------------
	.section	.nv.shared._ZN7cutlass13device_kernelINS_4gemm6kernel13GemmUniversalIN4cute5tupleIJiiiiEEENS1_10collective13CollectiveMmaINS1_34MainloopSm90TmaGmmaWarpSpecializedILi5ENS5_IJNS4_1CILi1EEESB_SB_EEENS1_35KernelTmaWarpSpecializedCooperativeEEENS5_IJNSA_ILi128EEESF_NSA_ILi64EEEEEENS_6half_tENS5_IJSB_llEEESI_NS5_IJlSB_lEEENS4_8TiledMMAINS4_8MMA_AtomIJNS4_4SM904GMMA26MMA_64x128x16_F32F16F16_SSILNSO_5MajorE1ELSQ_0ELNSO_7ScaleInE1ELSR_1EEEEEENS4_6LayoutINS5_IJNSA_ILi2EEESB_SB_EEENS5_IJSB_NSA_ILi0EEESX_EEEEENS5_IJNS4_10UnderscoreES10_S10_EEEEENS4_13SM90_TMA_LOADENS4_14ComposedLayoutINS4_7SwizzleILi3ELi4ELi3EEENS4_18smem_ptr_flag_bitsILi16EEENSU_INS5_IJSG_NSA_ILi8EEEEEENS5_IJSB_SG_EEEEEEEvNS4_8identityES13_NS14_IS16_S18_NSU_INS5_IJS19_SG_EEENS5_IJSG_SB_EEEEEEEvS1E_EENS_8epilogue10collective6detail29Sm90TmaWarpSpecializedAdapterINS1L_15DefaultEpilogueISI_SK_SK_NS1K_6thread17LinearCombinationISI_Li1EffLNS1P_9ScaleType4KindE0ELNS_15FloatRoundStyleE2ESI_EENS1_15EpilogueDefaultEEEEEvvEEEEvNT_6ParamsE,"aw",@nobits
	.sectionflags	@""
	.align	16
	.zero		1024


//--------------------- .nv.shared.reserved.0     --------------------------
	.section	.nv.shared.reserved.0,"aw",@nobits
	.weak		__nv_reservedSMEM_offset_0_alias
	.size		__nv_reservedSMEM_offset_0_alias, 0, 0
	.other		__nv_reservedSMEM_offset_0_alias,@"STO_CUDA_RESERVED_SHARED STV_DEFAULT"
__nv_reservedSMEM_offset_0_alias:
	.zero		0


//--------------------- .nv.global                --------------------------
	.section	.nv.global,"aw",@nobits
.nv.global:
	.type		_ZN40_INTERNAL_e723717a_4_k_cu_10c8fdff_304144cute1_E,@object
	.size		_ZN40_INTERNAL_e723717a_4_k_cu_10c8fdff_304144cute1_E,(_ZN40_INTERNAL_e723717a_4_k_cu_10c8fdff_304144cuda3std3__45__cpo6cbeginE - _ZN40_INTERNAL_e723717a_4_k_cu_10c8fdff_304144cute1_E)
_ZN40_INTERNAL_e723717a_4_k_cu_10c8fdff_304144cute1_E:
	.zero		1
	.type		_ZN40_INTERNAL_e723717a_4_k_cu_10c8fdff_304144cuda3std3__45__cpo6cbeginE,@object
	.size		_ZN40_INTERNAL_e723717a_4_k_cu_10c8fdff_304144cuda3std3__45__cpo6cbeginE,(_ZN40_INTERNAL_e723717a_4_k_cu_10c8fdff_304144cuda3std3__48in_placeE - _ZN40_INTERNAL_e723717a_4_k_cu_10c8fdff_304144cuda3std3__45__cpo6cbeginE)
_ZN40_INTERNAL_e723717a_4_k_cu_10c8fdff_304144cuda3std3__45__cpo6cbeginE:
	.zero		1
	.type		_ZN40_INTERNAL_e723717a_4_k_cu_10c8fdff_304144cuda3std3__48in_placeE,@object
	.size		_ZN40_INTERNAL_e723717a_4_k_cu_10c8fdff_304144cuda3std3__48in_placeE,(_ZN40_INTERNAL_e723717a_4_k_cu_10c8fdff_304144cuda3std6ranges3__45__cpo9iter_moveE - _ZN40_INTERNAL_e723717a_4_k_cu_10c8fdff_304144cuda3std3__48in_placeE)
_ZN40_INTERNAL_e723717a_4_k_cu_10c8fdff_304144cuda3std3__48in_placeE:
	.zero		1
	.type		_ZN40_INTERNAL_e723717a_4_k_cu_10c8fdff_304144cuda3std6ranges3__45__cpo9iter_moveE,@object
	.size		_ZN40_INTERNAL_e723717a_4_k_cu_10c8fdff_304144cuda3std6ranges3__45__cpo9iter_moveE,(_ZN40_INTERNAL_e723717a_4_k_cu_10c8fdff_304144cuda3std3__45__cpo5beginE - _ZN40_INTERNAL_e723717a_4_k_cu_10c8fdff_304144cuda3std6ranges3__45__cpo9iter_moveE)
_ZN40_INTERNAL_e723717a_4_k_cu_10c8fdff_304144cuda3std6ranges3__45__cpo9iter_moveE:
	.zero		1
	.type		_ZN40_INTERNAL_e723717a_4_k_cu_10c8fdff_304144cuda3std3__45__cpo5beginE,@object
	.size		_ZN40_INTERNAL_e723717a_4_k_cu_10c8fdff_304144cuda3std3__45__cpo5beginE,(_ZN40_INTERNAL_e723717a_4_k_cu_10c8fdff_304144cuda3std3__442_GLOBAL__N__e723717a_4_k_cu_10c8fdff_304146ignoreE - _ZN40_INTERNAL_e723717a_4_k_cu_10c8fdff_304144cuda3std3__45__cpo5beginE)
_ZN40_INTERNAL_e723717a_4_k_cu_10c8fdff_304144cuda3std3__45__cpo5beginE:
	.zero		1
	.type		_ZN40_INTERNAL_e723717a_4_k_cu_10c8fdff_304144cuda3std3__442_GLOBAL__N__e723717a_4_k_cu_10c8fdff_304146ignoreE,@object
	.size		_ZN40_INTERNAL_e723717a_4_k_cu_10c8fdff_304144cuda3std3__442_GLOBAL__N__e723717a_4_k_cu_10c8fdff_304146ignoreE,(_ZN40_INTERNAL_e723717a_4_k_cu_10c8fdff_304144cute7productE - _ZN40_INTERNAL_e723717a_4_k_cu_10c8fdff_304144cuda3std3__442_GLOBAL__N__e723717a_4_k_cu_10c8fdff_304146ignoreE)
_ZN40_INTERNAL_e723717a_4_k_cu_10c8fdff_304144cuda3std3__442_GLOBAL__N__e723717a_4_k_cu_10c8fdff_304146ignoreE:
	.zero		1
	.type		_ZN40_INTERNAL_e723717a_4_k_cu_10c8fdff_304144cute7productE,@object
	.size		_ZN40_INTERNAL_e723717a_4_k_cu_10c8fdff_304144cute7productE,(_ZN40_INTERNAL_e723717a_4_k_cu_10c8fdff_304144cuda3std3__45__cpo3endE - _ZN40_INTERNAL_e723717a_4_k_cu_10c8fdff_304144cute7productE)
_ZN40_INTERNAL_e723717a_4_k_cu_10c8fdff_304144cute7productE:
	.zero		1
	.type		_ZN40_INTERNAL_e723717a_4_k_cu_10c8fdff_304144cuda3std3__45__cpo3endE,@object
	.size		_ZN40_INTERNAL_e723717a_4_k_cu_10c8fdff_304144cuda3std3__45__cpo3endE,(_ZN40_INTERNAL_e723717a_4_k_cu_10c8fdff_304144cuda3std3__419piecewise_constructE - _ZN40_INTERNAL_e723717a_4_k_cu_10c8fdff_304144cuda3std3__45__cpo3endE)
_ZN40_INTERNAL_e723717a_4_k_cu_10c8fdff_304144cuda3std3__45__cpo3endE:
	.zero		1
	.type		_ZN40_INTERNAL_e723717a_4_k_cu_10c8fdff_304144cuda3std3__419piecewise_constructE,@object
	.size		_ZN40_INTERNAL_e723717a_4_k_cu_10c8fdff_304144cuda3std3__419piecewise_constructE,(_ZN40_INTERNAL_e723717a_4_k_cu_10c8fdff_304144cuda3std3__45__cpo4cendE - _ZN40_INTERNAL_e723717a_4_k_cu_10c8fdff_304144cuda3std3__419piecewise_constructE)
_ZN40_INTERNAL_e723717a_4_k_cu_10c8fdff_304144cuda3std3__419piecewise_constructE:
	.zero		1
	.type		_ZN40_INTERNAL_e723717a_4_k_cu_10c8fdff_304144cuda3std3__45__cpo4cendE,@object
	.size		_ZN40_INTERNAL_e723717a_4_k_cu_10c8fdff_304144cuda3std3__45__cpo4cendE,(_ZN40_INTERNAL_e723717a_4_k_cu_10c8fdff_304144cuda3std6ranges3__45__cpo4swapE - _ZN40_INTERNAL_e723717a_4_k_cu_10c8fdff_304144cuda3std3__45__cpo4cendE)
_ZN40_INTERNAL_e723717a_4_k_cu_10c8fdff_304144cuda3std3__45__cpo4cendE:
	.zero		1
	.type		_ZN40_INTERNAL_e723717a_4_k_cu_10c8fdff_304144cuda3std6ranges3__45__cpo4swapE,@object
	.size		_ZN40_INTERNAL_e723717a_4_k_cu_10c8fdff_304144cuda3std6ranges3__45__cpo4swapE,(.L_8 - _ZN40_INTERNAL_e723717a_4_k_cu_10c8fdff_304144cuda3std6ranges3__45__cpo4swapE)
_ZN40_INTERNAL_e723717a_4_k_cu_10c8fdff_304144cuda3std6ranges3__45__cpo4swapE:
	.zero		1
.L_8:


//--------------------- .nv.constant0._ZN7cutlass13device_kernelINS_4gemm6kernel13GemmUniversalIN4cute5tupleIJiiiiEEENS1_10collective13CollectiveMmaINS1_34MainloopSm90TmaGmmaWarpSpecializedILi5ENS5_IJNS4_1CILi1EEESB_SB_EEENS1_35KernelTmaWarpSpecializedCooperativeEEENS5_IJNSA_ILi128EEESF_NSA_ILi64EEEEEENS_6half_tENS5_IJSB_llEEESI_NS5_IJlSB_lEEENS4_8TiledMMAINS4_8MMA_AtomIJNS4_4SM904GMMA26MMA_64x128x16_F32F16F16_SSILNSO_5MajorE1ELSQ_0ELNSO_7ScaleInE1ELSR_1EEEEEENS4_6LayoutINS5_IJNSA_ILi2EEESB_SB_EEENS5_IJSB_NSA_ILi0EEESX_EEEEENS5_IJNS4_10UnderscoreES10_S10_EEEEENS4_13SM90_TMA_LOADENS4_14ComposedLayoutINS4_7SwizzleILi3ELi4ELi3EEENS4_18smem_ptr_flag_bitsILi16EEENSU_INS5_IJSG_NSA_ILi8EEEEEENS5_IJSB_SG_EEEEEEEvNS4_8identityES13_NS14_IS16_S18_NSU_INS5_IJS19_SG_EEENS5_IJSG_SB_EEEEEEEvS1E_EENS_8epilogue10collective6detail29Sm90TmaWarpSpecializedAdapterINS1L_15DefaultEpilogueISI_SK_SK_NS1K_6thread17LinearCombinationISI_Li1EffLNS1P_9ScaleType4KindE0ELNS_15FloatRoundStyleE2ESI_EENS1_15EpilogueDefaultEEEEEvvEEEEvNT_6ParamsE --------------------------
	.section	.nv.constant0._ZN7cutlass13device_kernelINS_4gemm6kernel13GemmUniversalIN4cute5tupleIJiiiiEEENS1_10collective13CollectiveMmaINS1_34MainloopSm90TmaGmmaWarpSpecializedILi5ENS5_IJNS4_1CILi1EEESB_SB_EEENS1_35KernelTmaWarpSpecializedCooperativeEEENS5_IJNSA_ILi128EEESF_NSA_ILi64EEEEEENS_6half_tENS5_IJSB_llEEESI_NS5_IJlSB_lEEENS4_8TiledMMAINS4_8MMA_AtomIJNS4_4SM904GMMA26MMA_64x128x16_F32F16F16_SSILNSO_5MajorE1ELSQ_0ELNSO_7ScaleInE1ELSR_1EEEEEENS4_6LayoutINS5_IJNSA_ILi2EEESB_SB_EEENS5_IJSB_NSA_ILi0EEESX_EEEEENS5_IJNS4_10UnderscoreES10_S10_EEEEENS4_13SM90_TMA_LOADENS4_14ComposedLayoutINS4_7SwizzleILi3ELi4ELi3EEENS4_18smem_ptr_flag_bitsILi16EEENSU_INS5_IJSG_NSA_ILi8EEEEEENS5_IJSB_SG_EEEEEEEvNS4_8identityES13_NS14_IS16_S18_NSU_INS5_IJS19_SG_EEENS5_IJSG_SB_EEEEEEEvS1E_EENS_8epilogue10collective6detail29Sm90TmaWarpSpecializedAdapterINS1L_15DefaultEpilogueISI_SK_SK_NS1K_6thread17LinearCombinationISI_Li1EffLNS1P_9ScaleType4KindE0ELNS_15FloatRoundStyleE2ESI_EENS1_15EpilogueDefaultEEEEEvvEEEEvNT_6ParamsE,"a",@progbits
	.sectionflags	@""
	.align	4
.nv.constant0._ZN7cutlass13device_kernelINS_4gemm6kernel13GemmUniversalIN4cute5tupleIJiiiiEEENS1_10collective13CollectiveMmaINS1_34MainloopSm90TmaGmmaWarpSpecializedILi5ENS5_IJNS4_1CILi1EEESB_SB_EEENS1_35KernelTmaWarpSpecializedCooperativeEEENS5_IJNSA_ILi128EEESF_NSA_ILi64EEEEEENS_6half_tENS5_IJSB_llEEESI_NS5_IJlSB_lEEENS4_8TiledMMAINS4_8MMA_AtomIJNS4_4SM904GMMA26MMA_64x128x16_F32F16F16_SSILNSO_5MajorE1ELSQ_0ELNSO_7ScaleInE1ELSR_1EEEEEENS4_6LayoutINS5_IJNSA_ILi2EEESB_SB_EEENS5_IJSB_NSA_ILi0EEESX_EEEEENS5_IJNS4_10UnderscoreES10_S10_EEEEENS4_13SM90_TMA_LOADENS4_14ComposedLayoutINS4_7SwizzleILi3ELi4ELi3EEENS4_18smem_ptr_flag_bitsILi16EEENSU_INS5_IJSG_NSA_ILi8EEEEEENS5_IJSB_SG_EEEEEEEvNS4_8identityES13_NS14_IS16_S18_NSU_INS5_IJS19_SG_EEENS5_IJSG_SB_EEEEEEEvS1E_EENS_8epilogue10collective6detail29Sm90TmaWarpSpecializedAdapterINS1L_15DefaultEpilogueISI_SK_SK_NS1K_6thread17LinearCombinationISI_Li1EffLNS1P_9ScaleType4KindE0ELNS_15FloatRoundStyleE2ESI_EENS1_15EpilogueDefaultEEEEEvvEEEEvNT_6ParamsE:
	.zero		1664


//--------------------- SYMBOLS --------------------------

	.type		.nv.reservedSmem.offset0,@object
	.size		.nv.reservedSmem.offset0,0x4
	.type		__assertfail,@function
